	.target	sm_90a

	.elftype	@"ET_EXEC"


//--------------------- .note.nv.tkinfo           --------------------------
	.section	.note.nv.tkinfo,"",@"SHT_NOTE"
	.sectionflags	@"SHF_NOTE_NV_TKINFO"
	.tkinfo
        /*0018*/ 	.word	0x00000002
        /*0030*/ 	.string	""
        /*0030*/ 	.string	"ptxas"
        /*0030*/ 	.string	"Cuda compilation tools, release 13.0, V13.0.88"
        /*0030*/ 	.string	"Build cuda_13.0.r13.0/compiler.36424714_0"
        /*0030*/ 	.string	"-arch sm_90a -m 64 "



//--------------------- .note.nv.cuinfo           --------------------------
	.section	.note.nv.cuinfo,"",@"SHT_NOTE"
	.sectionflags	@"SHF_NOTE_NV_CUINFO"
        /*0018*/ 	.short	0x0002
        /*001a*/ 	.short	0x005a
        /*001c*/ 	.short	0x0082
	.zero		2


//--------------------- .nv.info                  --------------------------
	.section	.nv.info,"",@"SHT_CUDA_INFO"
	.align	4


	//----- nvinfo : EIATTR_REGCOUNT
	.align		4
        /*0000*/ 	.byte	0x04, 0x2f
        /*0002*/ 	.short	(.L_15 - .L_14)
	.align		4
.L_14:
        /*0004*/ 	.word	index@(_ZN7cutlass13device_kernelINS_4gemm6kernel13GemmUniversalIN4cute5tupleIJiiiiEEENS1_10collective13CollectiveMmaINS1_34MainloopSm90TmaGmmaWarpSpecializedILi7ENS5_IJNS4_1CILi1EEESB_SB_EEENS1_35KernelTmaWarpSpecializedCooperativeEEENS5_IJNSA_ILi128EEESF_NSA_ILi32EEEEEENS_6half_tENS5_IJlSB_lEEESI_SJ_NS4_8TiledMMAINS4_8MMA_AtomIJNS4_4SM904GMMA26MMA_64x128x16_F32F16F16_SSILNSN_5MajorE0ELSP_0ELNSN_7ScaleInE1ELSQ_1EEEEEENS4_6LayoutINS5_IJNSA_ILi2EEESB_SB_EEENS5_IJSB_NSA_ILi0EEESW_EEEEENS5_IJNS4_10UnderscoreESZ_SZ_EEEEENS4_13SM90_TMA_LOADENS4_14ComposedLayoutINS4_7SwizzleILi2ELi4ELi3EEENS4_18smem_ptr_flag_bitsILi16EEENST_INS5_IJNSA_ILi8EEESG_EEENS5_IJSG_SB_EEEEEEEvNS4_8identityES12_S1C_vS1D_EENS_8epilogue10collective6detail29Sm90TmaWarpSpecializedAdapterINS1G_15DefaultEpilogueISI_SJ_SJ_NS1F_6thread17LinearCombinationISI_Li1EffLNS1K_9ScaleType4KindE0ELNS_15FloatRoundStyleE2ESI_EENS1_15EpilogueDefaultEEEEEvvEEEEvNT_6ParamsE)
        /*0008*/ 	.word	0x000000a8


	//----- nvinfo : EIATTR_FRAME_SIZE
	.align		4
.L_15:
        /*000c*/ 	.byte	0x04, 0x11
        /*000e*/ 	.short	(.L_17 - .L_16)
	.align		4
.L_16:
        /*0010*/ 	.word	index@(_ZN7cutlass13device_kernelINS_4gemm6kernel13GemmUniversalIN4cute5tupleIJiiiiEEENS1_10collective13CollectiveMmaINS1_34MainloopSm90TmaGmmaWarpSpecializedILi7ENS5_IJNS4_1CILi1EEESB_SB_EEENS1_35KernelTmaWarpSpecializedCooperativeEEENS5_IJNSA_ILi128EEESF_NSA_ILi32EEEEEENS_6half_tENS5_IJlSB_lEEESI_SJ_NS4_8TiledMMAINS4_8MMA_AtomIJNS4_4SM904GMMA26MMA_64x128x16_F32F16F16_SSILNSN_5MajorE0ELSP_0ELNSN_7ScaleInE1ELSQ_1EEEEEENS4_6LayoutINS5_IJNSA_ILi2EEESB_SB_EEENS5_IJSB_NSA_ILi0EEESW_EEEEENS5_IJNS4_10UnderscoreESZ_SZ_EEEEENS4_13SM90_TMA_LOADENS4_14ComposedLayoutINS4_7SwizzleILi2ELi4ELi3EEENS4_18smem_ptr_flag_bitsILi16EEENST_INS5_IJNSA_ILi8EEESG_EEENS5_IJSG_SB_EEEEEEEvNS4_8identityES12_S1C_vS1D_EENS_8epilogue10collective6detail29Sm90TmaWarpSpecializedAdapterINS1G_15DefaultEpilogueISI_SJ_SJ_NS1F_6thread17LinearCombinationISI_Li1EffLNS1K_9ScaleType4KindE0ELNS_15FloatRoundStyleE2ESI_EENS1_15EpilogueDefaultEEEEEvvEEEEvNT_6ParamsE)
        /*0014*/ 	.word	0x00000000


	//----- nvinfo : EIATTR_MIN_STACK_SIZE
	.align		4
.L_17:
        /*0018*/ 	.byte	0x04, 0x12
        /*001a*/ 	.short	(.L_19 - .L_18)
	.align		4
.L_18:
        /*001c*/ 	.word	index@(_ZN7cutlass13device_kernelINS_4gemm6kernel13GemmUniversalIN4cute5tupleIJiiiiEEENS1_10collective13CollectiveMmaINS1_34MainloopSm90TmaGmmaWarpSpecializedILi7ENS5_IJNS4_1CILi1EEESB_SB_EEENS1_35KernelTmaWarpSpecializedCooperativeEEENS5_IJNSA_ILi128EEESF_NSA_ILi32EEEEEENS_6half_tENS5_IJlSB_lEEESI_SJ_NS4_8TiledMMAINS4_8MMA_AtomIJNS4_4SM904GMMA26MMA_64x128x16_F32F16F16_SSILNSN_5MajorE0ELSP_0ELNSN_7ScaleInE1ELSQ_1EEEEEENS4_6LayoutINS5_IJNSA_ILi2EEESB_SB_EEENS5_IJSB_NSA_ILi0EEESW_EEEEENS5_IJNS4_10UnderscoreESZ_SZ_EEEEENS4_13SM90_TMA_LOADENS4_14ComposedLayoutINS4_7SwizzleILi2ELi4ELi3EEENS4_18smem_ptr_flag_bitsILi16EEENST_INS5_IJNSA_ILi8EEESG_EEENS5_IJSG_SB_EEEEEEEvNS4_8identityES12_S1C_vS1D_EENS_8epilogue10collective6detail29Sm90TmaWarpSpecializedAdapterINS1G_15DefaultEpilogueISI_SJ_SJ_NS1F_6thread17LinearCombinationISI_Li1EffLNS1K_9ScaleType4KindE0ELNS_15FloatRoundStyleE2ESI_EENS1_15EpilogueDefaultEEEEEvvEEEEvNT_6ParamsE)
        /*0020*/ 	.word	0x00000000
.L_19:


//--------------------- .nv.compat                --------------------------
	.section	.nv.compat,"",@"SHT_CUDA_COMPAT_INFO"
	.align	4
        /*0000*/ 	.byte	0x02, 0x09, 0x01, 0x00, 0x02, 0x02, 0x04, 0x00, 0x02, 0x05, 0x05, 0x00, 0x03, 0x07, 0x01, 0x01
        /*0010*/ 	.byte	0x02, 0x03, 0x01, 0x00, 0x02, 0x06, 0x01, 0x00, 0x04, 0x0b, 0x08, 0x00, 0x00, 0x00, 0x00, 0x00
        /*0020*/ 	.byte	0x00, 0x00, 0x00, 0x00


//--------------------- .nv.info._ZN7cutlass13device_kernelINS_4gemm6kernel13GemmUniversalIN4cute5tupleIJiiiiEEENS1_10collective13CollectiveMmaINS1_34MainloopSm90TmaGmmaWarpSpecializedILi7ENS5_IJNS4_1CILi1EEESB_SB_EEENS1_35KernelTmaWarpSpecializedCooperativeEEENS5_IJNSA_ILi128EEESF_NSA_ILi32EEEEEENS_6half_tENS5_IJlSB_lEEESI_SJ_NS4_8TiledMMAINS4_8MMA_AtomIJNS4_4SM904GMMA26MMA_64x128x16_F32F16F16_SSILNSN_5MajorE0ELSP_0ELNSN_7ScaleInE1ELSQ_1EEEEEENS4_6LayoutINS5_IJNSA_ILi2EEESB_SB_EEENS5_IJSB_NSA_ILi0EEESW_EEEEENS5_IJNS4_10UnderscoreESZ_SZ_EEEEENS4_13SM90_TMA_LOADENS4_14ComposedLayoutINS4_7SwizzleILi2ELi4ELi3EEENS4_18smem_ptr_flag_bitsILi16EEENST_INS5_IJNSA_ILi8EEESG_EEENS5_IJSG_SB_EEEEEEEvNS4_8identityES12_S1C_vS1D_EENS_8epilogue10collective6detail29Sm90TmaWarpSpecializedAdapterINS1G_15DefaultEpilogueISI_SJ_SJ_NS1F_6thread17LinearCombinationISI_Li1EffLNS1K_9ScaleType4KindE0ELNS_15FloatRoundStyleE2ESI_EENS1_15EpilogueDefaultEEEEEvvEEEEvNT_6ParamsE --------------------------
	.section	.nv.info._ZN7cutlass13device_kernelINS_4gemm6kernel13GemmUniversalIN4cute5tupleIJiiiiEEENS1_10collective13CollectiveMmaINS1_34MainloopSm90TmaGmmaWarpSpecializedILi7ENS5_IJNS4_1CILi1EEESB_SB_EEENS1_35KernelTmaWarpSpecializedCooperativeEEENS5_IJNSA_ILi128EEESF_NSA_ILi32EEEEEENS_6half_tENS5_IJlSB_lEEESI_SJ_NS4_8TiledMMAINS4_8MMA_AtomIJNS4_4SM904GMMA26MMA_64x128x16_F32F16F16_SSILNSN_5MajorE0ELSP_0ELNSN_7ScaleInE1ELSQ_1EEEEEENS4_6LayoutINS5_IJNSA_ILi2EEESB_SB_EEENS5_IJSB_NSA_ILi0EEESW_EEEEENS5_IJNS4_10UnderscoreESZ_SZ_EEEEENS4_13SM90_TMA_LOADENS4_14ComposedLayoutINS4_7SwizzleILi2ELi4ELi3EEENS4_18smem_ptr_flag_bitsILi16EEENST_INS5_IJNSA_ILi8EEESG_EEENS5_IJSG_SB_EEEEEEEvNS4_8identityES12_S1C_vS1D_EENS_8epilogue10collective6detail29Sm90TmaWarpSpecializedAdapterINS1G_15DefaultEpilogueISI_SJ_SJ_NS1F_6thread17LinearCombinationISI_Li1EffLNS1K_9ScaleType4KindE0ELNS_15FloatRoundStyleE2ESI_EENS1_15EpilogueDefaultEEEEEvvEEEEvNT_6ParamsE,"",@"SHT_CUDA_INFO"
	.sectionflags	@""
	.align	4


	//----- nvinfo : EIATTR_CUDA_API_VERSION
	.align		4
        /*0000*/ 	.byte	0x04, 0x37
        /*0002*/ 	.short	(.L_21 - .L_20)
.L_20:
        /*0004*/ 	.word	0x00000082


	//----- nvinfo : EIATTR_KPARAM_INFO
	.align		4
.L_21:
        /*0008*/ 	.byte	0x04, 0x17
        /*000a*/ 	.short	(.L_23 - .L_22)
.L_22:
        /*000c*/ 	.word	0x00000000
        /*0010*/ 	.short	0x0000
        /*0012*/ 	.short	0x0070
        /*0014*/ 	.byte	0x00, 0xf0, 0x01, 0x10


	//----- nvinfo : EIATTR_SPARSE_MMA_MASK
	.align		4
.L_23:
        /*0018*/ 	.byte	0x03, 0x50
        /*001a*/ 	.short	0x0000


	//----- nvinfo : EIATTR_MAXREG_COUNT
	.align		4
        /*001c*/ 	.byte	0x03, 0x1b
        /*001e*/ 	.short	0x00a8


	//----- nvinfo : EIATTR_NUM_BARRIERS
	.align		4
        /*0020*/ 	.byte	0x02, 0x4c
        /*0022*/ 	.byte	0x01
	.zero		1


	//----- nvinfo : EIATTR_EXTERNS
	.align		4
        /*0024*/ 	.byte	0x04, 0x0f
        /*0026*/ 	.short	(.L_25 - .L_24)


	//   ....[0]....
	.align		4
.L_24:
        /*0028*/ 	.word	index@(__assertfail)


	//----- nvinfo : EIATTR_MERCURY_ISA_VERSION
	.align		4
.L_25:
        /*002c*/ 	.byte	0x03, 0x5f
        /*002e*/ 	.short	0x0101


	//----- nvinfo : EIATTR_INT_WARP_WIDE_INSTR_OFFSETS
	.align		4
        /*0030*/ 	.byte	0x04, 0x31
        /*0032*/ 	.short	(.L_27 - .L_26)


	//   ....[0]....
.L_26:
        /*0034*/ 	.word	0x00000410


	//   ....[1]....
        /*0038*/ 	.word	0x00000440


	//   ....[2]....
        /*003c*/ 	.word	0x00000520


	//----- nvinfo : EIATTR_COOP_GROUP_MASK_REGIDS
	.align		4
.L_27:
        /*0040*/ 	.byte	0x04, 0x29
        /*0042*/ 	.short	(.L_29 - .L_28)


	//   ....[0]....
.L_28:
        /*0044*/ 	.word	0xffffffff


	//   ....[1]....
        /*0048*/ 	.word	0xffffffff


	//   ....[2]....
        /*004c*/ 	.word	0xffffffff


	//   ....[3]....
        /*0050*/ 	.word	0xffffffff


	//   ....[4]....
        /*0054*/ 	.word	0xffffffff


	//----- nvinfo : EIATTR_COOP_GROUP_INSTR_OFFSETS
	.align		4
.L_29:
        /*0058*/ 	.byte	0x04, 0x28
        /*005a*/ 	.short	(.L_31 - .L_30)


	//   ....[0]....
.L_30:
        /*005c*/ 	.word	0x00000060


	//   ....[1]....
        /*0060*/ 	.word	0x00000070


	//   ....[2]....
        /*0064*/ 	.word	0x00000130


	//   ....[3]....
        /*0068*/ 	.word	0x00000320


	//   ....[4]....
        /*006c*/ 	.word	0x00000fd0


	//----- nvinfo : EIATTR_REG_RECONFIG
	.align		4
.L_31:
        /*0070*/ 	.byte	0x01, 0x54
	.zero		2


	//----- nvinfo : EIATTR_SYSCALL_OFFSETS
	.align		4
        /*0074*/ 	.byte	0x04, 0x46
        /*0076*/ 	.short	(.L_33 - .L_32)


	//   ....[0]....
.L_32:
        /*0078*/ 	.word	0x00001190


	//----- nvinfo : EIATTR_MBARRIER_INSTR_OFFSETS
	.align		4
.L_33:
        /*007c*/ 	.byte	0x04, 0x39
        /*007e*/ 	.short	(.L_35 - .L_34)


	//   ....[0]....
.L_34:
        /*0080*/ 	.word	0x00000230
        /*0084*/ 	.word	0x000000ff
        /*0088*/ 	.word	0x00000000
        /*008c*/ 	.short	0x0100
        /*008e*/ 	.byte	0x08
	.zero		1


	//   ....[1]....
        /*0090*/ 	.word	0x00000240
        /*0094*/ 	.word	0x000000ff
        /*0098*/ 	.word	0x00000038
        /*009c*/ 	.short	0x0100
        /*009e*/ 	.byte	0x08
	.zero		1


	//   ....[2]....
        /*00a0*/ 	.word	0x00000250
        /*00a4*/ 	.word	0x000000ff
        /*00a8*/ 	.word	0x00000008
        /*00ac*/ 	.short	0x0100
        /*00ae*/ 	.byte	0x08
	.zero		1


	//   ....[3]....
        /*00b0*/ 	.word	0x00000260
        /*00b4*/ 	.word	0x000000ff
        /*00b8*/ 	.word	0x00000040
        /*00bc*/ 	.short	0x0100
        /*00be*/ 	.byte	0x08
	.zero		1


	//   ....[4]....
        /*00c0*/ 	.word	0x00000270
        /*00c4*/ 	.word	0x000000ff
        /*00c8*/ 	.word	0x00000010
        /*00cc*/ 	.short	0x0100
        /*00ce*/ 	.byte	0x08
	.zero		1


	//   ....[5]....
        /*00d0*/ 	.word	0x00000280
        /*00d4*/ 	.word	0x000000ff
        /*00d8*/ 	.word	0x00000048
        /*00dc*/ 	.short	0x0100
        /*00de*/ 	.byte	0x08
	.zero		1


	//   ....[6]....
        /*00e0*/ 	.word	0x00000290
        /*00e4*/ 	.word	0x000000ff
        /*00e8*/ 	.word	0x00000018
        /*00ec*/ 	.short	0x0100
        /*00ee*/ 	.byte	0x08
	.zero		1


	//   ....[7]....
        /*00f0*/ 	.word	0x000002a0
        /*00f4*/ 	.word	0x000000ff
        /*00f8*/ 	.word	0x00000050
        /*00fc*/ 	.short	0x0100
        /*00fe*/ 	.byte	0x08
	.zero		1


	//   ....[8]....
        /*0100*/ 	.word	0x000002b0
        /*0104*/ 	.word	0x000000ff
        /*0108*/ 	.word	0x00000020
        /*010c*/ 	.short	0x0100
        /*010e*/ 	.byte	0x08
	.zero		1


	//   ....[9]....
        /*0110*/ 	.word	0x000002c0
        /*0114*/ 	.word	0x000000ff
        /*0118*/ 	.word	0x00000058
        /*011c*/ 	.short	0x0100
        /*011e*/ 	.byte	0x08
	.zero		1


	//   ....[10]....
        /*0120*/ 	.word	0x000002d0
        /*0124*/ 	.word	0x000000ff
        /*0128*/ 	.word	0x00000028
        /*012c*/ 	.short	0x0100
        /*012e*/ 	.byte	0x08
	.zero		1


	//   ....[11]....
        /*0130*/ 	.word	0x000002e0
        /*0134*/ 	.word	0x000000ff
        /*0138*/ 	.word	0x00000060
        /*013c*/ 	.short	0x0100
        /*013e*/ 	.byte	0x08
	.zero		1


	//   ....[12]....
        /*0140*/ 	.word	0x000002f0
        /*0144*/ 	.word	0x000000ff
        /*0148*/ 	.word	0x00000030
        /*014c*/ 	.short	0x0100
        /*014e*/ 	.byte	0x08
	.zero		1


	//   ....[13]....
        /*0150*/ 	.word	0x00000300
        /*0154*/ 	.word	0x000000ff
        /*0158*/ 	.word	0x00000068
        /*015c*/ 	.short	0x0100
        /*015e*/ 	.byte	0x08
	.zero		1


	//   ....[14]....
        /*0160*/ 	.word	0x00000590
        /*0164*/ 	.word	0x000000ff
        /*0168*/ 	.word	0x00000080
        /*016c*/ 	.short	0x0100
        /*016e*/ 	.byte	0x06
	.zero		1


	//   ....[15]....
        /*0170*/ 	.word	0x000005f0
        /*0174*/ 	.word	0x000000ff
        /*0178*/ 	.word	0x00000088
        /*017c*/ 	.short	0x0100
        /*017e*/ 	.byte	0x06
	.zero		1


	//   ....[16]....
        /*0180*/ 	.word	0x00001210
        /*0184*/ 	.word	0x00000003
        /*0188*/ 	.word	0x00000000
        /*018c*/ 	.short	0x010a
        /*018e*/ 	.byte	0x3f
	.zero		1


	//   ....[17]....
        /*0190*/ 	.word	0x00001250
        /*0194*/ 	.word	0x00000003
        /*0198*/ 	.word	0x00000000
        /*019c*/ 	.short	0x010a
        /*019e*/ 	.byte	0x3f
	.zero		1


	//   ....[18]....
        /*01a0*/ 	.word	0x000014f0
        /*01a4*/ 	.word	0x000000ff
        /*01a8*/ 	.word	0x00000000
        /*01ac*/ 	.short	0x010a
        /*01ae*/ 	.byte	0x04
	.zero		1


	//   ....[19]....
        /*01b0*/ 	.word	0x00001530
        /*01b4*/ 	.word	0x000000ff
        /*01b8*/ 	.word	0x00000000
        /*01bc*/ 	.short	0x010a
        /*01be*/ 	.byte	0x04
	.zero		1


	//   ....[20]....
        /*01c0*/ 	.word	0x00001690
        /*01c4*/ 	.word	0x000000ff
        /*01c8*/ 	.word	0x00000000
        /*01cc*/ 	.short	0x0101
        /*01ce*/ 	.byte	0x04
	.zero		1


	//   ....[21]....
        /*01d0*/ 	.word	0x000018b0
        /*01d4*/ 	.word	0x000000ff
        /*01d8*/ 	.word	0x00000000
        /*01dc*/ 	.short	0x0101
        /*01de*/ 	.byte	0x04
	.zero		1


	//   ....[22]....
        /*01e0*/ 	.word	0x00006c60
        /*01e4*/ 	.word	0x0000000e
        /*01e8*/ 	.word	0x00000038
        /*01ec*/ 	.short	0x010a
        /*01ee*/ 	.byte	0x3f
	.zero		1


	//   ....[23]....
        /*01f0*/ 	.word	0x00007020
        /*01f4*/ 	.word	0x00000006
        /*01f8*/ 	.word	0x00000088
        /*01fc*/ 	.short	0x0101
        /*01fe*/ 	.byte	0x3f
	.zero		1


	//   ....[24]....
        /*0200*/ 	.word	0x00007710
        /*0204*/ 	.word	0x00000007
        /*0208*/ 	.word	0x00000000
        /*020c*/ 	.short	0x010a
        /*020e*/ 	.byte	0x3f
	.zero		1


	//   ....[25]....
        /*0210*/ 	.word	0x00007790
        /*0214*/ 	.word	0x00000009
        /*0218*/ 	.word	0x00000000
        /*021c*/ 	.short	0x010a
        /*021e*/ 	.byte	0x3f
	.zero		1


	//   ....[26]....
        /*0220*/ 	.word	0x00007820
        /*0224*/ 	.word	0x00000006
        /*0228*/ 	.word	0x00000000
        /*022c*/ 	.short	0x010a
        /*022e*/ 	.byte	0x3f
	.zero		1


	//   ....[27]....
        /*0230*/ 	.word	0x000078b0
        /*0234*/ 	.word	0x00000009
        /*0238*/ 	.word	0x00000000
        /*023c*/ 	.short	0x010a
        /*023e*/ 	.byte	0x3f
	.zero		1


	//   ....[28]....
        /*0240*/ 	.word	0x00007940
        /*0244*/ 	.word	0x00000006
        /*0248*/ 	.word	0x00000000
        /*024c*/ 	.short	0x010a
        /*024e*/ 	.byte	0x3f
	.zero		1


	//   ....[29]....
        /*0250*/ 	.word	0x000079d0
        /*0254*/ 	.word	0x00000009
        /*0258*/ 	.word	0x00000000
        /*025c*/ 	.short	0x010a
        /*025e*/ 	.byte	0x3f
	.zero		1


	//   ....[30]....
        /*0260*/ 	.word	0x00007a60
        /*0264*/ 	.word	0x00000003
        /*0268*/ 	.word	0x00000000
        /*026c*/ 	.short	0x010a
        /*026e*/ 	.byte	0x3f
	.zero		1


	//   ....[31]....
        /*0270*/ 	.word	0x00007ac0
        /*0274*/ 	.word	0x00000003
        /*0278*/ 	.word	0x00000000
        /*027c*/ 	.short	0x010a
        /*027e*/ 	.byte	0x3f
	.zero		1


	//   ....[32]....
        /*0280*/ 	.word	0x00007b20
        /*0284*/ 	.word	0x00000004
        /*0288*/ 	.word	0x00000000
        /*028c*/ 	.short	0x010a
        /*028e*/ 	.byte	0x3f
	.zero		1


	//   ....[33]....
        /*0290*/ 	.word	0x00007bf0
        /*0294*/ 	.word	0x0000000e
        /*0298*/ 	.word	0x00000038
        /*029c*/ 	.short	0x010a
        /*029e*/ 	.byte	0x3f
	.zero		1


	//   ....[34]....
        /*02a0*/ 	.word	0x00007cc0
        /*02a4*/ 	.word	0x00000007
        /*02a8*/ 	.word	0x00000000
        /*02ac*/ 	.short	0x010a
        /*02ae*/ 	.byte	0x3f
	.zero		1


	//   ....[35]....
        /*02b0*/ 	.word	0x00007d10
        /*02b4*/ 	.word	0x00000009
        /*02b8*/ 	.word	0x00000000
        /*02bc*/ 	.short	0x010a
        /*02be*/ 	.byte	0x3f
	.zero		1


	//   ....[36]....
        /*02c0*/ 	.word	0x00007d60
        /*02c4*/ 	.word	0x00000006
        /*02c8*/ 	.word	0x00000000
        /*02cc*/ 	.short	0x010a
        /*02ce*/ 	.byte	0x3f
	.zero		1


	//   ....[37]....
        /*02d0*/ 	.word	0x00007db0
        /*02d4*/ 	.word	0x00000009
        /*02d8*/ 	.word	0x00000000
        /*02dc*/ 	.short	0x010a
        /*02de*/ 	.byte	0x3f
	.zero		1


	//   ....[38]....
        /*02e0*/ 	.word	0x00007e00
        /*02e4*/ 	.word	0x00000006
        /*02e8*/ 	.word	0x00000000
        /*02ec*/ 	.short	0x010a
        /*02ee*/ 	.byte	0x3f
	.zero		1


	//   ....[39]....
        /*02f0*/ 	.word	0x00007e50
        /*02f4*/ 	.word	0x00000009
        /*02f8*/ 	.word	0x00000000
        /*02fc*/ 	.short	0x010a
        /*02fe*/ 	.byte	0x3f
	.zero		1


	//----- nvinfo : EIATTR_NUM_MBARRIERS
	.align		4
.L_35:
        /*0300*/ 	.byte	0x03, 0x38
        /*0302*/ 	.short	0x0010


	//----- nvinfo : EIATTR_EXIT_INSTR_OFFSETS
	.align		4
        /*0304*/ 	.byte	0x04, 0x1c
        /*0306*/ 	.short	(.L_37 - .L_36)


	//   ....[0]....
.L_36:
        /*0308*/ 	.word	0x00000640


	//   ....[1]....
        /*030c*/ 	.word	0x00000f00


	//   ....[2]....
        /*0310*/ 	.word	0x000062d0


	//   ....[3]....
        /*0314*/ 	.word	0x00006900


	//   ....[4]....
        /*0318*/ 	.word	0x00007ab0


	//----- nvinfo : EIATTR_MAX_THREADS
	.align		4
.L_37:
        /*031c*/ 	.byte	0x04, 0x05
        /*031e*/ 	.short	(.L_39 - .L_38)
.L_38:
        /*0320*/ 	.word	0x00000180
        /*0324*/ 	.word	0x00000001
        /*0328*/ 	.word	0x00000001


	//----- nvinfo : EIATTR_CRS_STACK_SIZE
	.align		4
.L_39:
        /*032c*/ 	.byte	0x04, 0x1e
        /*032e*/ 	.short	(.L_41 - .L_40)
.L_40:
        /*0330*/ 	.word	0x00000000


	//----- nvinfo : EIATTR_CBANK_PARAM_SIZE
	.align		4
.L_41:
        /*0334*/ 	.byte	0x03, 0x19
        /*0336*/ 	.short	0x0470


	//----- nvinfo : EIATTR_PARAM_CBANK
	.align		4
        /*0338*/ 	.byte	0x04, 0x0a
        /*033a*/ 	.short	(.L_43 - .L_42)
	.align		4
.L_42:
        /*033c*/ 	.word	index@(.nv.constant0._ZN7cutlass13device_kernelINS_4gemm6kernel13GemmUniversalIN4cute5tupleIJiiiiEEENS1_10collective13CollectiveMmaINS1_34MainloopSm90TmaGmmaWarpSpecializedILi7ENS5_IJNS4_1CILi1EEESB_SB_EEENS1_35KernelTmaWarpSpecializedCooperativeEEENS5_IJNSA_ILi128EEESF_NSA_ILi32EEEEEENS_6half_tENS5_IJlSB_lEEESI_SJ_NS4_8TiledMMAINS4_8MMA_AtomIJNS4_4SM904GMMA26MMA_64x128x16_F32F16F16_SSILNSN_5MajorE0ELSP_0ELNSN_7ScaleInE1ELSQ_1EEEEEENS4_6LayoutINS5_IJNSA_ILi2EEESB_SB_EEENS5_IJSB_NSA_ILi0EEESW_EEEEENS5_IJNS4_10UnderscoreESZ_SZ_EEEEENS4_13SM90_TMA_LOADENS4_14ComposedLayoutINS4_7SwizzleILi2ELi4ELi3EEENS4_18smem_ptr_flag_bitsILi16EEENST_INS5_IJNSA_ILi8EEESG_EEENS5_IJSG_SB_EEEEEEEvNS4_8identityES12_S1C_vS1D_EENS_8epilogue10collective6detail29Sm90TmaWarpSpecializedAdapterINS1G_15DefaultEpilogueISI_SJ_SJ_NS1F_6thread17LinearCombinationISI_Li1EffLNS1K_9ScaleType4KindE0ELNS_15FloatRoundStyleE2ESI_EENS1_15EpilogueDefaultEEEEEvvEEEEvNT_6ParamsE)
        /*0340*/ 	.short	0x0210
        /*0342*/ 	.short	0x0470


	//----- nvinfo : EIATTR_SW_WAR
	.align		4
.L_43:
        /*0344*/ 	.byte	0x04, 0x36
        /*0346*/ 	.short	(.L_45 - .L_44)
.L_44:
        /*0348*/ 	.word	0x00000008
.L_45:


//--------------------- .nv.callgraph             --------------------------
	.section	.nv.callgraph,"",@"SHT_CUDA_CALLGRAPH"
	.align	4
	.sectionentsize	8
	.align		4
        /*0000*/ 	.word	0x00000000
	.align		4
        /*0004*/ 	.word	0xffffffff
	.align		4
        /*0008*/ 	.word	index@(_ZN7cutlass13device_kernelINS_4gemm6kernel13GemmUniversalIN4cute5tupleIJiiiiEEENS1_10collective13CollectiveMmaINS1_34MainloopSm90TmaGmmaWarpSpecializedILi7ENS5_IJNS4_1CILi1EEESB_SB_EEENS1_35KernelTmaWarpSpecializedCooperativeEEENS5_IJNSA_ILi128EEESF_NSA_ILi32EEEEEENS_6half_tENS5_IJlSB_lEEESI_SJ_NS4_8TiledMMAINS4_8MMA_AtomIJNS4_4SM904GMMA26MMA_64x128x16_F32F16F16_SSILNSN_5MajorE0ELSP_0ELNSN_7ScaleInE1ELSQ_1EEEEEENS4_6LayoutINS5_IJNSA_ILi2EEESB_SB_EEENS5_IJSB_NSA_ILi0EEESW_EEEEENS5_IJNS4_10UnderscoreESZ_SZ_EEEEENS4_13SM90_TMA_LOADENS4_14ComposedLayoutINS4_7SwizzleILi2ELi4ELi3EEENS4_18smem_ptr_flag_bitsILi16EEENST_INS5_IJNSA_ILi8EEESG_EEENS5_IJSG_SB_EEEEEEEvNS4_8identityES12_S1C_vS1D_EENS_8epilogue10collective6detail29Sm90TmaWarpSpecializedAdapterINS1G_15DefaultEpilogueISI_SJ_SJ_NS1F_6thread17LinearCombinationISI_Li1EffLNS1K_9ScaleType4KindE0ELNS_15FloatRoundStyleE2ESI_EENS1_15EpilogueDefaultEEEEEvvEEEEvNT_6ParamsE)
	.align		4
        /*000c*/ 	.word	index@(__assertfail)
	.align		4
        /*0010*/ 	.word	0x00000000
	.align		4
        /*0014*/ 	.word	0xfffffffe
	.align		4
        /*0018*/ 	.word	0x00000000
	.align		4
        /*001c*/ 	.word	0xfffffffd
	.align		4
        /*0020*/ 	.word	0x00000000
	.align		4
        /*0024*/ 	.word	0xfffffffc


//--------------------- .nv.constant4             --------------------------
	.section	.nv.constant4,"a",@progbits
	.align	8
	.align		8
.nv.constant4:
        /*0000*/ 	.dword	__assertfail
	.align		8
        /*0008*/ 	.dword	__unnamed_1
	.align		8
        /*0010*/ 	.dword	_ZN40_INTERNAL_58200d87_4_k_cu_3a5573ea_180104cuda3std3__45__cpo5beginE
	.align		8
        /*0018*/ 	.dword	_ZN40_INTERNAL_58200d87_4_k_cu_3a5573ea_180104cuda3std3__45__cpo3endE
	.align		8
        /*0020*/ 	.dword	_ZN40_INTERNAL_58200d87_4_k_cu_3a5573ea_180104cuda3std3__45__cpo6cbeginE
	.align		8
        /*0028*/ 	.dword	_ZN40_INTERNAL_58200d87_4_k_cu_3a5573ea_180104cuda3std3__45__cpo4cendE
	.align		8
        /*0030*/ 	.dword	_ZN40_INTERNAL_58200d87_4_k_cu_3a5573ea_180104cuda3std3__442_GLOBAL__N__58200d87_4_k_cu_3a5573ea_180106ignoreE
	.align		8
        /*0038*/ 	.dword	_ZN40_INTERNAL_58200d87_4_k_cu_3a5573ea_180104cuda3std3__419piecewise_constructE
	.align		8
        /*0040*/ 	.dword	_ZN40_INTERNAL_58200d87_4_k_cu_3a5573ea_180104cuda3std3__48in_placeE
	.align		8
        /*0048*/ 	.dword	_ZN40_INTERNAL_58200d87_4_k_cu_3a5573ea_180104cuda3std6ranges3__45__cpo4swapE
	.align		8
        /*0050*/ 	.dword	_ZN40_INTERNAL_58200d87_4_k_cu_3a5573ea_180104cuda3std6ranges3__45__cpo9iter_moveE
	.align		8
        /*0058*/ 	.dword	_ZN40_INTERNAL_58200d87_4_k_cu_3a5573ea_180104cute7productE
	.align		8
        /*0060*/ 	.dword	_ZN40_INTERNAL_58200d87_4_k_cu_3a5573ea_180104cute1_E
	.align		8
        /*0068*/ 	.dword	$str$22
	.align		8
        /*0070*/ 	.dword	$str$23


//--------------------- .text._ZN7cutlass13device_kernelINS_4gemm6kernel13GemmUniversalIN4cute5tupleIJiiiiEEENS1_10collective13CollectiveMmaINS1_34MainloopSm90TmaGmmaWarpSpecializedILi7ENS5_IJNS4_1CILi1EEESB_SB_EEENS1_35KernelTmaWarpSpecializedCooperativeEEENS5_IJNSA_ILi128EEESF_NSA_ILi32EEEEEENS_6half_tENS5_IJlSB_lEEESI_SJ_NS4_8TiledMMAINS4_8MMA_AtomIJNS4_4SM904GMMA26MMA_64x128x16_F32F16F16_SSILNSN_5MajorE0ELSP_0ELNSN_7ScaleInE1ELSQ_1EEEEEENS4_6LayoutINS5_IJNSA_ILi2EEESB_SB_EEENS5_IJSB_NSA_ILi0EEESW_EEEEENS5_IJNS4_10UnderscoreESZ_SZ_EEEEENS4_13SM90_TMA_LOADENS4_14ComposedLayoutINS4_7SwizzleILi2ELi4ELi3EEENS4_18smem_ptr_flag_bitsILi16EEENST_INS5_IJNSA_ILi8EEESG_EEENS5_IJSG_SB_EEEEEEEvNS4_8identityES12_S1C_vS1D_EENS_8epilogue10collective6detail29Sm90TmaWarpSpecializedAdapterINS1G_15DefaultEpilogueISI_SJ_SJ_NS1F_6thread17LinearCombinationISI_Li1EffLNS1K_9ScaleType4KindE0ELNS_15FloatRoundStyleE2ESI_EENS1_15EpilogueDefaultEEEEEvvEEEEvNT_6ParamsE --------------------------
	.section	.text._ZN7cutlass13device_kernelINS_4gemm6kernel13GemmUniversalIN4cute5tupleIJiiiiEEENS1_10collective13CollectiveMmaINS1_34MainloopSm90TmaGmmaWarpSpecializedILi7ENS5_IJNS4_1CILi1EEESB_SB_EEENS1_35KernelTmaWarpSpecializedCooperativeEEENS5_IJNSA_ILi128EEESF_NSA_ILi32EEEEEENS_6half_tENS5_IJlSB_lEEESI_SJ_NS4_8TiledMMAINS4_8MMA_AtomIJNS4_4SM904GMMA26MMA_64x128x16_F32F16F16_SSILNSN_5MajorE0ELSP_0ELNSN_7ScaleInE1ELSQ_1EEEEEENS4_6LayoutINS5_IJNSA_ILi2EEESB_SB_EEENS5_IJSB_NSA_ILi0EEESW_EEEEENS5_IJNS4_10UnderscoreESZ_SZ_EEEEENS4_13SM90_TMA_LOADENS4_14ComposedLayoutINS4_7SwizzleILi2ELi4ELi3EEENS4_18smem_ptr_flag_bitsILi16EEENST_INS5_IJNSA_ILi8EEESG_EEENS5_IJSG_SB_EEEEEEEvNS4_8identityES12_S1C_vS1D_EENS_8epilogue10collective6detail29Sm90TmaWarpSpecializedAdapterINS1G_15DefaultEpilogueISI_SJ_SJ_NS1F_6thread17LinearCombinationISI_Li1EffLNS1K_9ScaleType4KindE0ELNS_15FloatRoundStyleE2ESI_EENS1_15EpilogueDefaultEEEEEvvEEEEvNT_6ParamsE,"ax",@progbits
	.align	128
.text._ZN7cutlass13device_kernelINS_4gemm6kernel13GemmUniversalIN4cute5tupleIJiiiiEEENS1_10collective13CollectiveMmaINS1_34MainloopSm90TmaGmmaWarpSpecializedILi7ENS5_IJNS4_1CILi1EEESB_SB_EEENS1_35KernelTmaWarpSpecializedCooperativeEEENS5_IJNSA_ILi128EEESF_NSA_ILi32EEEEEENS_6half_tENS5_IJlSB_lEEESI_SJ_NS4_8TiledMMAINS4_8MMA_AtomIJNS4_4SM904GMMA26MMA_64x128x16_F32F16F16_SSILNSN_5MajorE0ELSP_0ELNSN_7ScaleInE1ELSQ_1EEEEEENS4_6LayoutINS5_IJNSA_ILi2EEESB_SB_EEENS5_IJSB_NSA_ILi0EEESW_EEEEENS5_IJNS4_10UnderscoreESZ_SZ_EEEEENS4_13SM90_TMA_LOADENS4_14ComposedLayoutINS4_7SwizzleILi2ELi4ELi3EEENS4_18smem_ptr_flag_bitsILi16EEENST_INS5_IJNSA_ILi8EEESG_EEENS5_IJSG_SB_EEEEEEEvNS4_8identityES12_S1C_vS1D_EENS_8epilogue10collective6detail29Sm90TmaWarpSpecializedAdapterINS1G_15DefaultEpilogueISI_SJ_SJ_NS1F_6thread17LinearCombinationISI_Li1EffLNS1K_9ScaleType4KindE0ELNS_15FloatRoundStyleE2ESI_EENS1_15EpilogueDefaultEEEEEvvEEEEvNT_6ParamsE:
        .type           _ZN7cutlass13device_kernelINS_4gemm6kernel13GemmUniversalIN4cute5tupleIJiiiiEEENS1_10collective13CollectiveMmaINS1_34MainloopSm90TmaGmmaWarpSpecializedILi7ENS5_IJNS4_1CILi1EEESB_SB_EEENS1_35KernelTmaWarpSpecializedCooperativeEEENS5_IJNSA_ILi128EEESF_NSA_ILi32EEEEEENS_6half_tENS5_IJlSB_lEEESI_SJ_NS4_8TiledMMAINS4_8MMA_AtomIJNS4_4SM904GMMA26MMA_64x128x16_F32F16F16_SSILNSN_5MajorE0ELSP_0ELNSN_7ScaleInE1ELSQ_1EEEEEENS4_6LayoutINS5_IJNSA_ILi2EEESB_SB_EEENS5_IJSB_NSA_ILi0EEESW_EEEEENS5_IJNS4_10UnderscoreESZ_SZ_EEEEENS4_13SM90_TMA_LOADENS4_14ComposedLayoutINS4_7SwizzleILi2ELi4ELi3EEENS4_18smem_ptr_flag_bitsILi16EEENST_INS5_IJNSA_ILi8EEESG_EEENS5_IJSG_SB_EEEEEEEvNS4_8identityES12_S1C_vS1D_EENS_8epilogue10collective6detail29Sm90TmaWarpSpecializedAdapterINS1G_15DefaultEpilogueISI_SJ_SJ_NS1F_6thread17LinearCombinationISI_Li1EffLNS1K_9ScaleType4KindE0ELNS_15FloatRoundStyleE2ESI_EENS1_15EpilogueDefaultEEEEEvvEEEEvNT_6ParamsE,@function
        .size           _ZN7cutlass13device_kernelINS_4gemm6kernel13GemmUniversalIN4cute5tupleIJiiiiEEENS1_10collective13CollectiveMmaINS1_34MainloopSm90TmaGmmaWarpSpecializedILi7ENS5_IJNS4_1CILi1EEESB_SB_EEENS1_35KernelTmaWarpSpecializedCooperativeEEENS5_IJNSA_ILi128EEESF_NSA_ILi32EEEEEENS_6half_tENS5_IJlSB_lEEESI_SJ_NS4_8TiledMMAINS4_8MMA_AtomIJNS4_4SM904GMMA26MMA_64x128x16_F32F16F16_SSILNSN_5MajorE0ELSP_0ELNSN_7ScaleInE1ELSQ_1EEEEEENS4_6LayoutINS5_IJNSA_ILi2EEESB_SB_EEENS5_IJSB_NSA_ILi0EEESW_EEEEENS5_IJNS4_10UnderscoreESZ_SZ_EEEEENS4_13SM90_TMA_LOADENS4_14ComposedLayoutINS4_7SwizzleILi2ELi4ELi3EEENS4_18smem_ptr_flag_bitsILi16EEENST_INS5_IJNSA_ILi8EEESG_EEENS5_IJSG_SB_EEEEEEEvNS4_8identityES12_S1C_vS1D_EENS_8epilogue10collective6detail29Sm90TmaWarpSpecializedAdapterINS1G_15DefaultEpilogueISI_SJ_SJ_NS1F_6thread17LinearCombinationISI_Li1EffLNS1K_9ScaleType4KindE0ELNS_15FloatRoundStyleE2ESI_EENS1_15EpilogueDefaultEEEEEvvEEEEvNT_6ParamsE,(.L_x_200 - _ZN7cutlass13device_kernelINS_4gemm6kernel13GemmUniversalIN4cute5tupleIJiiiiEEENS1_10collective13CollectiveMmaINS1_34MainloopSm90TmaGmmaWarpSpecializedILi7ENS5_IJNS4_1CILi1EEESB_SB_EEENS1_35KernelTmaWarpSpecializedCooperativeEEENS5_IJNSA_ILi128EEESF_NSA_ILi32EEEEEENS_6half_tENS5_IJlSB_lEEESI_SJ_NS4_8TiledMMAINS4_8MMA_AtomIJNS4_4SM904GMMA26MMA_64x128x16_F32F16F16_SSILNSN_5MajorE0ELSP_0ELNSN_7ScaleInE1ELSQ_1EEEEEENS4_6LayoutINS5_IJNSA_ILi2EEESB_SB_EEENS5_IJSB_NSA_ILi0EEESW_EEEEENS5_IJNS4_10UnderscoreESZ_SZ_EEEEENS4_13SM90_TMA_LOADENS4_14ComposedLayoutINS4_7SwizzleILi2ELi4ELi3EEENS4_18smem_ptr_flag_bitsILi16EEENST_INS5_IJNSA_ILi8EEESG_EEENS5_IJSG_SB_EEEEEEEvNS4_8identityES12_S1C_vS1D_EENS_8epilogue10collective6detail29Sm90TmaWarpSpecializedAdapterINS1G_15DefaultEpilogueISI_SJ_SJ_NS1F_6thread17LinearCombinationISI_Li1EffLNS1K_9ScaleType4KindE0ELNS_15FloatRoundStyleE2ESI_EENS1_15EpilogueDefaultEEEEEvvEEEEvNT_6ParamsE)
        .other          _ZN7cutlass13device_kernelINS_4gemm6kernel13GemmUniversalIN4cute5tupleIJiiiiEEENS1_10collective13CollectiveMmaINS1_34MainloopSm90TmaGmmaWarpSpecializedILi7ENS5_IJNS4_1CILi1EEESB_SB_EEENS1_35KernelTmaWarpSpecializedCooperativeEEENS5_IJNSA_ILi128EEESF_NSA_ILi32EEEEEENS_6half_tENS5_IJlSB_lEEESI_SJ_NS4_8TiledMMAINS4_8MMA_AtomIJNS4_4SM904GMMA26MMA_64x128x16_F32F16F16_SSILNSN_5MajorE0ELSP_0ELNSN_7ScaleInE1ELSQ_1EEEEEENS4_6LayoutINS5_IJNSA_ILi2EEESB_SB_EEENS5_IJSB_NSA_ILi0EEESW_EEEEENS5_IJNS4_10UnderscoreESZ_SZ_EEEEENS4_13SM90_TMA_LOADENS4_14ComposedLayoutINS4_7SwizzleILi2ELi4ELi3EEENS4_18smem_ptr_flag_bitsILi16EEENST_INS5_IJNSA_ILi8EEESG_EEENS5_IJSG_SB_EEEEEEEvNS4_8identityES12_S1C_vS1D_EENS_8epilogue10collective6detail29Sm90TmaWarpSpecializedAdapterINS1G_15DefaultEpilogueISI_SJ_SJ_NS1F_6thread17LinearCombinationISI_Li1EffLNS1K_9ScaleType4KindE0ELNS_15FloatRoundStyleE2ESI_EENS1_15EpilogueDefaultEEEEEvvEEEEvNT_6ParamsE,@"STO_CUDA_ENTRY STV_DEFAULT"
_ZN7cutlass13device_kernelINS_4gemm6kernel13GemmUniversalIN4cute5tupleIJiiiiEEENS1_10collective13CollectiveMmaINS1_34MainloopSm90TmaGmmaWarpSpecializedILi7ENS5_IJNS4_1CILi1EEESB_SB_EEENS1_35KernelTmaWarpSpecializedCooperativeEEENS5_IJNSA_ILi128EEESF_NSA_ILi32EEEEEENS_6half_tENS5_IJlSB_lEEESI_SJ_NS4_8TiledMMAINS4_8MMA_AtomIJNS4_4SM904GMMA26MMA_64x128x16_F32F16F16_SSILNSN_5MajorE0ELSP_0ELNSN_7ScaleInE1ELSQ_1EEEEEENS4_6LayoutINS5_IJNSA_ILi2EEESB_SB_EEENS5_IJSB_NSA_ILi0EEESW_EEEEENS5_IJNS4_10UnderscoreESZ_SZ_EEEEENS4_13SM90_TMA_LOADENS4_14ComposedLayoutINS4_7SwizzleILi2ELi4ELi3EEENS4_18smem_ptr_flag_bitsILi16EEENST_INS5_IJNSA_ILi8EEESG_EEENS5_IJSG_SB_EEEEEEEvNS4_8identityES12_S1C_vS1D_EENS_8epilogue10collective6detail29Sm90TmaWarpSpecializedAdapterINS1G_15DefaultEpilogueISI_SJ_SJ_NS1F_6thread17LinearCombinationISI_Li1EffLNS1K_9ScaleType4KindE0ELNS_15FloatRoundStyleE2ESI_EENS1_15EpilogueDefaultEEEEEvvEEEEvNT_6ParamsE:
[----:B------:R-:W0:Y:S01]  /*0000*/  LDC R1, c[0x0][0x28] ;  /* 0x00000a00ff017b82 */ /* 0x000e220000000800 */
[----:B------:R-:W1:Y:S01]  /*0010*/  S2R R18, SR_TID.X ;  /* 0x0000000000127919 */ /* 0x000e620000002100 */
[----:B------:R-:W-:Y:S01]  /*0020*/  ELECT P0, URZ, PT ;  /* 0x00000000003f782f */ /* 0x000fe20003800000 */
[----:B------:R-:W-:Y:S01]  /*0030*/  BSSY B0, `(.L_x_0) ;  /* 0x000000f000007945 */ /* 0x000fe20003800000 */
[--C-:B-1----:R-:W-:Y:S02]  /*0040*/  SHF.R.U32.HI R0, RZ, 0x5, R18.reuse ;  /* 0x00000005ff007819 */ /* 0x102fe40000011612 */
[----:B------:R-:W-:-:S03]  /*0050*/  SHF.R.U32.HI R22, RZ, 0x7, R18 ;  /* 0x00000007ff167819 */ /* 0x000fc60000011612 */
[----:B------:R-:W1:Y:S04]  /*0060*/  SHFL.IDX PT, R5, R0, RZ, 0x1f ;  /* 0x00001fff00057589 */ /* 0x000e6800000e0000 */
[----:B------:R2:W3:Y:S01]  /*0070*/  SHFL.IDX PT, R8, R22, RZ, 0x1f ;  /* 0x00001fff16087589 */ /* 0x0004e200000e0000 */
[----:B-1----:R-:W-:-:S13]  /*0080*/  ISETP.NE.OR P0, PT, R5, RZ, !P0 ;  /* 0x000000ff0500720c */ /* 0x002fda0004705670 */
[----:B0-23--:R-:W-:Y:S05]  /*0090*/  @P0 BRA `(.L_x_1) ;  /* 0x0000000000200947 */ /* 0x00dfea0003800000 */
[----:B------:R-:W-:Y:S02]  /*00a0*/  ULDC.64 UR4, c[0x0][0x198] ;  /* 0x0000660000047ab9 */ /* 0x000fe40000000a00 */
[----:B------:R-:W-:Y:S02]  /*00b0*/  UIADD3 UR6, UP0, UR4, 0xf0, URZ ;  /* 0x000000f004067890 */ /* 0x000fe4000ff1e03f */
[----:B------:R-:W-:Y:S02]  /*00c0*/  UIADD3 UR4, UP1, UR4, 0x1f0, URZ ;  /* 0x000001f004047890 */ /* 0x000fe4000ff3e03f */
[----:B------:R-:W-:Y:S02]  /*00d0*/  UIADD3.X UR7, URZ, UR5, URZ, UP0, !UPT ;  /* 0x000000053f077290 */ /* 0x000fe400087fe43f */
[----:B------:R-:W-:-:S07]  /*00e0*/  UIADD3.X UR5, URZ, UR5, URZ, UP1, !UPT ;  /* 0x000000053f057290 */ /* 0x000fce0008ffe43f */
[----:B------:R0:W-:Y:S02]  /*00f0*/  UTMACCTL.PF [UR6] ;  /* 0x00000000060079b9 */ /* 0x0001e40008040000 */
[----:B------:R0:W-:Y:S02]  /*0100*/  UTMACCTL.PF [UR4] ;  /* 0x00000000040079b9 */ /* 0x0001e40008040000 */
[----:B0-----:R-:W-:Y:S01]  /*0110*/  NOP ;  /* 0x0000000000007918 */ /* 0x001fe20000000000 */
.L_x_1:
[----:B------:R-:W-:Y:S05]  /*0120*/  BSYNC B0 ;  /* 0x0000000000007941 */ /* 0x000fea0003800000 */
.L_x_0:
[----:B------:R-:W0:Y:S02]  /*0130*/  SHFL.IDX PT, R2, R0, RZ, 0x1f ;  /* 0x00001fff00027589 */ /* 0x000e2400000e0000 */
[----:B0-----:R-:W-:-:S13]  /*0140*/  ISETP.NE.AND P0, PT, R2, RZ, PT ;  /* 0x000000ff0200720c */ /* 0x001fda0003f05270 */
[----:B------:R-:W-:Y:S05]  /*0150*/  @P0 BRA `(.L_x_2) ;  /* 0x0000000000700947 */ /* 0x000fea0003800000 */
[----:B------:R-:W0:Y:S01]  /*0160*/  S2UR UR8, SR_CgaCtaId ;  /* 0x00000000000879c3 */ /* 0x000e220000008800 */
[----:B------:R-:W-:Y:S01]  /*0170*/  UMOV UR4, 0x400 ;  /* 0x0000040000047882 */ /* 0x000fe20000000000 */
[----:B------:R-:W-:Y:S01]  /*0180*/  UMOV UR5, 0x1 ;  /* 0x0000000100057882 */ /* 0x000fe20000000000 */
[----:B------:R-:W-:Y:S01]  /*0190*/  UMOV UR6, 0x100 ;  /* 0x0000010000067882 */ /* 0x000fe20000000000 */
[----:B------:R-:W-:Y:S01]  /*01a0*/  ELECT P0, URZ, PT ;  /* 0x00000000003f782f */ /* 0x000fe20003800000 */
[----:B------:R-:W-:-:S04]  /*01b0*/  UIADD3 UR6, -UR6, 0x100000, URZ ;  /* 0x0010000006067890 */ /* 0x000fc8000fffe13f */
[----:B------:R-:W-:Y:S02]  /*01c0*/  USHF.L.U32 UR7, UR6, 0xb, URZ ;  /* 0x0000000b06077899 */ /* 0x000fe4000800063f */
[----:B------:R-:W-:Y:S02]  /*01d0*/  USHF.L.U32 UR6, UR6, 0x1, URZ ;  /* 0x0000000106067899 */ /* 0x000fe4000800063f */
[----:B0-----:R-:W-:Y:S02]  /*01e0*/  ULEA UR8, UR8, UR4, 0x18 ;  /* 0x0000000408087291 */ /* 0x001fe4000f8ec03f */
[----:B------:R-:W-:-:S04]  /*01f0*/  UIADD3 UR4, -UR5, 0x100000, URZ ;  /* 0x0010000005047890 */ /* 0x000fc8000fffe13f */
[----:B------:R-:W-:Y:S02]  /*0200*/  USHF.L.U32 UR5, UR4, 0xb, URZ ;  /* 0x0000000b04057899 */ /* 0x000fe4000800063f */
[----:B------:R-:W-:Y:S01]  /*0210*/  USHF.L.U32 UR4, UR4, 0x1, URZ ;  /* 0x0000000104047899 */ /* 0x000fe2000800063f */
[----:B------:R-:W0:Y:S11]  /*0220*/  FENCE.VIEW.ASYNC.S ;  /* 0x00000000000073c6 */ /* 0x000e360000000000 */
[----:B0-----:R0:W1:Y:S01]  /*0230*/  SYNCS.EXCH.64 URZ, [UR8], UR4 ;  /* 0x00000004083f75b2 */ /* 0x0010620008000100 */
[----:B------:R0:W2:Y:S01]  /*0240*/  SYNCS.EXCH.64 URZ, [UR8+0x38], UR6 ;  /* 0x00003806083f75b2 */ /* 0x0000a20008000100 */
[----:B------:R0:W3:Y:S01]  /*0250*/  SYNCS.EXCH.64 URZ, [UR8+0x8], UR4 ;  /* 0x00000804083f75b2 */ /* 0x0000e20008000100 */
[----:B------:R0:W4:Y:S01]  /*0260*/  SYNCS.EXCH.64 URZ, [UR8+0x40], UR6 ;  /* 0x00004006083f75b2 */ /* 0x0001220008000100 */
[----:B------:R0:W0:Y:S01]  /*0270*/  SYNCS.EXCH.64 URZ, [UR8+0x10], UR4 ;  /* 0x00001004083f75b2 */ /* 0x0000220008000100 */
        /* <DEDUP_REMOVED lines=9> */
[----:B------:R-:W-:Y:S01]  /*0310*/  NOP ;  /* 0x0000000000007918 */ /* 0x000fe20000000000 */
.L_x_2:
[----:B------:R-:W5:Y:S01]  /*0320*/  SHFL.IDX PT, R0, R0, RZ, 0x1f ;  /* 0x00001fff00007589 */ /* 0x000f6200000e0000 */
[----:B------:R-:W-:Y:S01]  /*0330*/  ELECT P0, URZ, PT ;  /* 0x00000000003f782f */ /* 0x000fe20003800000 */
[----:B------:R-:W1:Y:S01]  /*0340*/  LDC R2, c[0x0][0x65c] ;  /* 0x00019700ff027b82 */ /* 0x000e620000000800 */
[----:B------:R-:W-:Y:S01]  /*0350*/  SHF.R.S32.HI R6, RZ, 0x1f, R5 ;  /* 0x0000001fff067819 */ /* 0x000fe20000011405 */
[----:B------:R-:W2:Y:S01]  /*0360*/  S2R R3, SR_CTAID.Y ;  /* 0x0000000000037919 */ /* 0x000ea20000002600 */
[----:B0-----:R-:W-:Y:S01]  /*0370*/  UMOV UR4, 0x20 ;  /* 0x0000002000047882 */ /* 0x001fe20000000000 */
[----:B------:R-:W-:Y:S01]  /*0380*/  ISETP.NE.AND P2, PT, R8, RZ, PT ;  /* 0x000000ff0800720c */ /* 0x000fe20003f45270 */
[----:B------:R-:W-:Y:S01]  /*0390*/  NOP ;  /* 0x0000000000007918 */ /* 0x000fe20000000000 */
[----:B------:R-:W0:Y:S01]  /*03a0*/  S2R R4, SR_CTAID.X ;  /* 0x0000000000047919 */ /* 0x000e220000002500 */
[----:B------:R-:W-:Y:S01]  /*03b0*/  LEA.HI R6, R6, R5, RZ, 0x2 ;  /* 0x0000000506067211 */ /* 0x000fe200078f10ff */
[----:B------:R-:W-:Y:S01]  /*03c0*/  NOP ;  /* 0x0000000000007918 */ /* 0x000fe20000000000 */
[----:B-----5:R-:W-:-:S02]  /*03d0*/  ISETP.NE.OR P0, PT, R0, RZ, !P0 ;  /* 0x000000ff0000720c */ /* 0x020fc40004705670 */
[----:B-1----:R-:W-:-:S04]  /*03e0*/  ISETP.NE.AND P3, PT, R2, 0x1, PT ;  /* 0x000000010200780c */ /* 0x002fc80003f65270 */
[----:B------:R-:W-:Y:S02]  /*03f0*/  P2R R0, PR, RZ, 0x8 ;  /* 0x00000008ff007803 */ /* 0x000fe40000000000 */
[----:B------:R-:W-:-:S05]  /*0400*/  LOP3.LUT R0, R6, 0xfffffffc, RZ, 0xc0, !PT ;  /* 0xfffffffc06007812 */ /* 0x000fca00078ec0ff */
[----:B------:R-:W-:Y:S01]  /*0410*/  VOTEU.ALL UP0, P0 ;  /* 0x00000000003f7886 */ /* 0x000fe20000000000 */
[----:B------:R-:W-:Y:S01]  /*0420*/  IMAD.IADD R0, R5, 0x1, -R0 ;  /* 0x0000000105007824 */ /* 0x000fe200078e0a00 */
[----:B------:R-:W0:Y:S01]  /*0430*/  @P3 LDC R17, c[0x0][0x10] ;  /* 0x00000400ff113b82 */ /* 0x000e220000000800 */
[----:B------:R-:W-:Y:S01]  /*0440*/  VOTEU.ALL UP1, P0 ;  /* 0x00000000003f7886 */ /* 0x000fe20000020000 */
[----:B--2---:R-:W-:Y:S01]  /*0450*/  @P3 IMAD.MOV.U32 R6, RZ, RZ, R3 ;  /* 0x000000ffff063224 */ /* 0x004fe200078e0003 */
[----:B------:R-:W-:Y:S01]  /*0460*/  @!UP0 UMOV UR6, 0x400 ;  /* 0x0000040000068882 */ /* 0x000fe20000000000 */
[----:B------:R-:W-:-:S04]  /*0470*/  @!UP0 UIADD3 UR4, -UR4, 0x100000, URZ ;  /* 0x0010000004048890 */ /* 0x000fc8000fffe13f */
[----:B------:R-:W-:Y:S02]  /*0480*/  @!UP0 USHF.L.U32 UR5, UR4, 0xb, URZ ;  /* 0x0000000b04058899 */ /* 0x000fe4000800063f */
[----:B------:R-:W-:Y:S01]  /*0490*/  @!UP0 USHF.L.U32 UR4, UR4, 0x1, URZ ;  /* 0x0000000104048899 */ /* 0x000fe2000800063f */
[----:B------:R-:W-:Y:S02]  /*04a0*/  @P3 IMAD.MOV.U32 R7, RZ, RZ, RZ ;  /* 0x000000ffff073224 */ /* 0x000fe400078e00ff */
[----:B------:R-:W-:Y:S01]  /*04b0*/  IMAD.MOV.U32 R5, RZ, RZ, RZ ;  /* 0x000000ffff057224 */ /* 0x000fe200078e00ff */
[----:B------:R-:W1:Y:S01]  /*04c0*/  @!UP0 S2UR UR7, SR_CgaCtaId ;  /* 0x00000000000789c3 */ /* 0x000e620000008800 */
[----:B------:R-:W-:-:S07]  /*04d0*/  @P3 IMAD.MOV.U32 R11, RZ, RZ, RZ ;  /* 0x000000ffff0b3224 */ /* 0x000fce00078e00ff */
[----:B------:R-:W2:Y:S01]  /*04e0*/  @!P3 LDC R9, c[0x0][0xc] ;  /* 0x00000300ff09bb82 */ /* 0x000ea20000000800 */
[----:B0-----:R-:W-:-:S04]  /*04f0*/  @P3 IMAD.WIDE.U32 R16, R4, R17, R6 ;  /* 0x0000001104103225 */ /* 0x001fc800078e0006 */
[----:B------:R-:W-:Y:S01]  /*0500*/  @P3 IMAD.IADD R17, R17, 0x1, R11 ;  /* 0x0000000111113824 */ /* 0x000fe200078e020b */
[----:B-1----:R-:W-:Y:S01]  /*0510*/  @!UP0 ULEA UR6, UR7, UR6, 0x18 ;  /* 0x0000000607068291 */ /* 0x002fe2000f8ec03f */
[----:B------:R-:W-:Y:S01]  /*0520*/  VOTEU.ALL UP0, P0 ;  /* 0x00000000003f7886 */ /* 0x000fe20000000000 */
[----:B------:R-:W-:-:S04]  /*0530*/  ISETP.NE.AND P0, PT, R0, 0x3, PT ;  /* 0x000000030000780c */ /* 0x000fc80003f05270 */
[----:B------:R-:W-:Y:S01]  /*0540*/  ISETP.EQ.OR P0, PT, R0, RZ, !P0 ;  /* 0x000000ff0000720c */ /* 0x000fe20004702670 */
[----:B--2---:R-:W-:-:S03]  /*0550*/  @!P3 IMAD.WIDE.U32 R6, R9, R3, R4 ;  /* 0x000000030906b225 */ /* 0x004fc600078e0004 */
[C---:B------:R-:W-:Y:S01]  /*0560*/  ISETP.EQ.AND P0, PT, R8.reuse, RZ, P0 ;  /* 0x000000ff0800720c */ /* 0x040fe20000702270 */
[----:B------:R-:W-:Y:S01]  /*0570*/  VIADD R8, R8, 0xffffffff ;  /* 0xffffffff08087836 */ /* 0x000fe20000000000 */
[----:B------:R-:W0:Y:S02]  /*0580*/  FENCE.VIEW.ASYNC.S ;  /* 0x00000000000073c6 */ /* 0x000e240000000000 */
[----:B0-----:R0:W3:Y:S01]  /*0590*/  @!UP0 SYNCS.EXCH.64 URZ, [UR6+0x80], UR4 ;  /* 0x00008004063f85b2 */ /* 0x0010e20008000100 */
[----:B------:R-:W-:Y:S01]  /*05a0*/  @!P3 IMAD.MOV.U32 R16, RZ, RZ, R6 ;  /* 0x000000ffff10b224 */ /* 0x000fe200078e0006 */
[----:B------:R-:W-:Y:S01]  /*05b0*/  SEL R19, RZ, 0x1, !P0 ;  /* 0x00000001ff137807 */ /* 0x000fe20004000000 */
[----:B------:R-:W-:Y:S01]  /*05c0*/  @!P3 IMAD.MOV.U32 R17, RZ, RZ, R7 ;  /* 0x000000ffff11b224 */ /* 0x000fe200078e0007 */
[----:B------:R-:W-:-:S04]  /*05d0*/  ISETP.GE.U32.AND P1, PT, R8, 0x2, PT ;  /* 0x000000020800780c */ /* 0x000fc80003f26070 */
[----:B------:R-:W-:Y:S01]  /*05e0*/  SEL R19, R19, 0x2, P1 ;  /* 0x0000000213137807 */ /* 0x000fe20000800000 */
[----:B------:R0:W3:Y:S01]  /*05f0*/  @!UP1 SYNCS.EXCH.64 URZ, [UR6+0x88], UR4 ;  /* 0x00008804063f95b2 */ /* 0x0000e20008000100 */
[----:B------:R-:W-:Y:S01]  /*0600*/  NOP ;  /* 0x0000000000007918 */ /* 0x000fe20000000000 */
[----:B---34-:R-:W-:Y:S06]  /*0610*/  BAR.SYNC.DEFER_BLOCKING 0x0 ;  /* 0x0000000000007b1d */ /* 0x018fec0000010000 */
[----:B------:R-:W-:Y:S05]  /*0620*/  @!P2 BRA `(.L_x_3) ;  /* 0x0000005c002ca947 */ /* 0x000fea0003800000 */
[----:B------:R-:W-:-:S13]  /*0630*/  ISETP.GT.U32.AND P0, PT, R8, 0x1, PT ;  /* 0x000000010800780c */ /* 0x000fda0003f04070 */
[----:B0-----:R-:W-:Y:S05]  /*0640*/  @P0 EXIT ;  /* 0x000000000000094d */ /* 0x001fea0003800000 */
[----:B------:R-:W-:Y:S01]  /*0650*/  ULDC.64 UR4, c[0x0][0x650] ;  /* 0x0001940000047ab9 */ /* 0x000fe20000000a00 */
[----:B------:R-:W-:Y:S01]  /*0660*/  PRMT R0, RZ, 0x7610, R0 ;  /* 0x00007610ff007816 */ /* 0x000fe20000000000 */
[----:B------:R-:W-:Y:S01]  /*0670*/  IMAD.MOV.U32 R91, RZ, RZ, -0x1 ;  /* 0xffffffffff5b7424 */ /* 0x000fe200078e00ff */
[----:B------:R-:W-:Y:S01]  /*0680*/  ISETP.GE.U32.AND P0, PT, R16, UR4, PT ;  /* 0x0000000410007c0c */ /* 0x000fe2000bf06070 */
[----:B------:R-:W-:Y:S02]  /*0690*/  IMAD.MOV.U32 R92, RZ, RZ, -0x1 ;  /* 0xffffffffff5c7424 */ /* 0x000fe400078e00ff */
[----:B------:R-:W-:Y:S01]  /*06a0*/  IMAD.MOV.U32 R89, RZ, RZ, -0x1 ;  /* 0xffffffffff597424 */ /* 0x000fe200078e00ff */
[----:B------:R-:W-:-:S13]  /*06b0*/  ISETP.GE.U32.AND.EX P0, PT, R17, UR5, PT, P0 ;  /* 0x0000000511007c0c */ /* 0x000fda000bf06100 */
[----:B------:R-:W-:Y:S05]  /*06c0*/  @P0 BRA `(.L_x_4) ;  /* 0x0000000400540947 */ /* 0x000fea0003800000 */
[----:B------:R-:W0:Y:S01]  /*06d0*/  LDC.64 R14, c[0x0][0x628] ;  /* 0x00018a00ff0e7b82 */ /* 0x000e220000000a00 */
[----:B------:R-:W-:Y:S02]  /*06e0*/  IMAD.MOV.U32 R6, RZ, RZ, R16 ;  /* 0x000000ffff067224 */ /* 0x000fe400078e0010 */
[----:B------:R-:W-:-:S05]  /*06f0*/  IMAD.MOV.U32 R7, RZ, RZ, R17 ;  /* 0x000000ffff077224 */ /* 0x000fca00078e0011 */
[----:B------:R-:W1:Y:S08]  /*0700*/  LDC R0, c[0x0][0x630] ;  /* 0x00018c00ff007b82 */ /* 0x000e700000000800 */
[----:B------:R-:W2:Y:S01]  /*0710*/  LDC.64 R20, c[0x0][0x620] ;  /* 0x00018800ff147b82 */ /* 0x000ea20000000a00 */
[----:B0-----:R-:W-:-:S04]  /*0720*/  ISETP.NE.U32.AND P0, PT, R14, RZ, PT ;  /* 0x000000ff0e00720c */ /* 0x001fc80003f05070 */
[----:B------:R-:W-:-:S13]  /*0730*/  ISETP.NE.AND.EX P0, PT, R15, RZ, PT, P0 ;  /* 0x000000ff0f00720c */ /* 0x000fda0003f05300 */
[----:B-12---:R-:W-:Y:S05]  /*0740*/  @!P0 BRA `(.L_x_5) ;  /* 0x0000000000288947 */ /* 0x006fea0003800000 */
[----:B------:R-:W0:Y:S02]  /*0750*/  LDC R11, c[0x0][0x634] ;  /* 0x00018d00ff0b7b82 */ /* 0x000e240000000800 */
[----:B0-----:R-:W-:-:S05]  /*0760*/  IADD3 R11, P0, R16, R11, RZ ;  /* 0x0000000b100b7210 */ /* 0x001fca0007f1e0ff */
[----:B------:R-:W-:-:S04]  /*0770*/  IMAD.X R13, RZ, RZ, R17, P0 ;  /* 0x000000ffff0d7224 */ /* 0x000fc800000e0611 */
[----:B------:R-:W-:-:S04]  /*0780*/  IMAD.WIDE.U32 R6, R13, R14, RZ ;  /* 0x0000000e0d067225 */ /* 0x000fc800078e00ff */
[----:B------:R-:W-:-:S04]  /*0790*/  IMAD.WIDE.U32 R8, P0, R11, R15, R6 ;  /* 0x0000000f0b087225 */ /* 0x000fc80007800006 */
[----:B------:R-:W-:-:S04]  /*07a0*/  IMAD.WIDE.U32 R6, R11, R14, RZ ;  /* 0x0000000e0b067225 */ /* 0x000fc800078e00ff */
[----:B------:R-:W-:Y:S01]  /*07b0*/  IMAD.X R11, RZ, RZ, RZ, P0 ;  /* 0x000000ffff0b7224 */ /* 0x000fe200000e06ff */
[----:B------:R-:W-:Y:S01]  /*07c0*/  IADD3 RZ, P0, R7, R8, RZ ;  /* 0x0000000807ff7210 */ /* 0x000fe20007f1e0ff */
[----:B------:R-:W-:-:S04]  /*07d0*/  IMAD.MOV.U32 R10, RZ, RZ, R9 ;  /* 0x000000ffff0a7224 */ /* 0x000fc800078e0009 */
[----:B------:R-:W-:-:S08]  /*07e0*/  IMAD.WIDE.U32.X R6, R13, R15, R10, P0 ;  /* 0x0000000f0d067225 */ /* 0x000fd000000e040a */
.L_x_5:
[-CC-:B------:R-:W-:Y:S01]  /*07f0*/  SHF.R.U64 R89, R6, R0.reuse, R7.reuse ;  /* 0x0000000006597219 */ /* 0x180fe20000001207 */
[----:B------:R-:W0:Y:S01]  /*0800*/  LDC R10, c[0x0][0x618] ;  /* 0x00018600ff0a7b82 */ /* 0x000e220000000800 */
[----:B------:R-:W-:Y:S01]  /*0810*/  SHF.R.U32.HI R5, RZ, R0, R7 ;  /* 0x00000000ff057219 */ /* 0x000fe20000011607 */
[----:B------:R-:W-:Y:S01]  /*0820*/  ULDC UR4, c[0x0][0x150] ;  /* 0x0000540000047ab9 */ /* 0x000fe20000000800 */
[----:B------:R-:W-:Y:S02]  /*0830*/  IADD3 R9, P0, RZ, -R89, RZ ;  /* 0x80000059ff097210 */ /* 0x000fe40007f1e0ff */
[----:B------:R-:W-:-:S03]  /*0840*/  I2FP.F32.U32 R0, R4 ;  /* 0x0000000400007245 */ /* 0x000fc60000201000 */
[----:B------:R-:W1:Y:S01]  /*0850*/  LDC.64 R28, c[0x0][0x640] ;  /* 0x00019000ff1c7b82 */ /* 0x000e620000000a00 */
[----:B------:R-:W-:Y:S02]  /*0860*/  IMAD.X R11, RZ, RZ, ~R5, P0 ;  /* 0x000000ffff0b7224 */ /* 0x000fe400000e0e05 */
[----:B------:R-:W-:Y:S01]  /*0870*/  FMUL R0, R0, UR4 ;  /* 0x0000000400007c20 */ /* 0x000fe20008400000 */
[----:B------:R-:W-:Y:S01]  /*0880*/  IMAD.WIDE.U32 R6, R9, R20, R16 ;  /* 0x0000001409067225 */ /* 0x000fe200078e0010 */
[----:B------:R-:W-:-:S03]  /*0890*/  ULDC UR4, c[0x0][0x154] ;  /* 0x0000550000047ab9 */ /* 0x000fc60000000800 */
[----:B------:R-:W-:Y:S01]  /*08a0*/  IMAD R8, R11, R20, RZ ;  /* 0x000000140b087224 */ /* 0x000fe200078e02ff */
[----:B------:R-:W2:Y:S01]  /*08b0*/  LDC R5, c[0x0][0x144] ;  /* 0x00005100ff057b82 */ /* 0x000ea20000000800 */
[----:B------:R-:W3:Y:S02]  /*08c0*/  F2I.U32.TRUNC.NTZ R0, R0 ;  /* 0x0000000000007305 */ /* 0x000ee4000020f000 */
[----:B------:R-:W-:-:S04]  /*08d0*/  IMAD R9, R9, R21, R8 ;  /* 0x0000001509097224 */ /* 0x000fc800078e0208 */
[----:B------:R-:W-:Y:S01]  /*08e0*/  IMAD.IADD R7, R7, 0x1, R9 ;  /* 0x0000000107077824 */ /* 0x000fe200078e0209 */
[----:B------:R-:W4:Y:S01]  /*08f0*/  LDC R12, c[0x0][0x608] ;  /* 0x00018200ff0c7b82 */ /* 0x000f220000000800 */
[----:B------:R-:W-:-:S03]  /*0900*/  IMAD.MOV.U32 R9, RZ, RZ, -0x1 ;  /* 0xffffffffff097424 */ /* 0x000fc600078e00ff */
[-CC-:B0-----:R-:W-:Y:S02]  /*0910*/  SHF.R.U64 R20, R6, R10.reuse, R7.reuse ;  /* 0x0000000a06147219 */ /* 0x181fe40000001207 */
[----:B------:R-:W-:Y:S02]  /*0920*/  I2FP.F32.U32 R6, R3 ;  /* 0x0000000300067245 */ /* 0x000fe40000201000 */
[----:B------:R-:W0:Y:S01]  /*0930*/  LDC R26, c[0x0][0x658] ;  /* 0x00019600ff1a7b82 */ /* 0x000e220000000800 */
[----:B-1----:R-:W-:Y:S01]  /*0940*/  ISETP.NE.U32.AND P0, PT, R28, RZ, PT ;  /* 0x000000ff1c00720c */ /* 0x002fe20003f05070 */
[----:B---3--:R-:W-:Y:S01]  /*0950*/  IMAD.MOV R8, RZ, RZ, -R0 ;  /* 0x000000ffff087224 */ /* 0x008fe200078e0a00 */
[----:B------:R-:W-:Y:S01]  /*0960*/  SHF.R.U32.HI R7, RZ, R10, R7 ;  /* 0x0000000aff077219 */ /* 0x000fe20000011607 */
[----:B------:R-:W-:Y:S01]  /*0970*/  FMUL R6, R6, UR4 ;  /* 0x0000000406067c20 */ /* 0x000fe20008400000 */
[----:B------:R-:W-:-:S03]  /*0980*/  ISETP.NE.AND.EX P0, PT, R29, RZ, PT, P0 ;  /* 0x000000ff1d00720c */ /* 0x000fc60003f05300 */
[----:B------:R-:W1:Y:S01]  /*0990*/  LDC R14, c[0x0][0x148] ;  /* 0x00005200ff0e7b82 */ /* 0x000e620000000800 */
[----:B--2---:R-:W-:-:S07]  /*09a0*/  IMAD R0, R5, R8, R4 ;  /* 0x0000000805007224 */ /* 0x004fce00078e0204 */
[----:B------:R-:W2:Y:S01]  /*09b0*/  LDC R24, c[0x0][0x600] ;  /* 0x00018000ff187b82 */ /* 0x000ea20000000800 */
[-CC-:B----4-:R-:W-:Y:S02]  /*09c0*/  SHF.R.U64 R30, R20, R12.reuse, R7.reuse ;  /* 0x0000000c141e7219 */ /* 0x190fe40000001207 */
[----:B------:R-:W-:Y:S01]  /*09d0*/  SHF.R.U32.HI R5, RZ, R12, R7 ;  /* 0x0000000cff057219 */ /* 0x000fe20000011607 */
[----:B------:R-:W-:Y:S01]  /*09e0*/  IMAD.MOV.U32 R7, RZ, RZ, 0x1 ;  /* 0x00000001ff077424 */ /* 0x000fe200078e00ff */
[----:B------:R3:W4:Y:S03]  /*09f0*/  F2I.U32.TRUNC.NTZ R12, R6 ;  /* 0x00000006000c7305 */ /* 0x000726000020f000 */
[----:B------:R-:W1:Y:S01]  /*0a00*/  LDC R15, c[0x0][0x648] ;  /* 0x00019200ff0f7b82 */ /* 0x000e620000000800 */
[-C--:B0-----:R-:W-:Y:S02]  /*0a10*/  SHF.L.U32 R4, R9, R26.reuse, RZ ;  /* 0x0000001a09047219 */ /* 0x081fe400000006ff */
[----:B------:R-:W-:-:S02]  /*0a20*/  SHF.R.U64 R32, R30, R26, R5 ;  /* 0x0000001a1e207219 */ /* 0x000fc40000001205 */
[----:B------:R-:W-:Y:S02]  /*0a30*/  LOP3.LUT R11, RZ, R4, RZ, 0x33, !PT ;  /* 0x00000004ff0b7212 */ /* 0x000fe400078e33ff */
[-C--:B------:R-:W-:Y:S01]  /*0a40*/  SHF.R.U32.HI R5, RZ, R26.reuse, R5 ;  /* 0x0000001aff057219 */ /* 0x080fe20000011605 */
[----:B------:R-:W0:Y:S01]  /*0a50*/  LDC R21, c[0x0][0x638] ;  /* 0x00018e00ff157b82 */ /* 0x000e220000000800 */
[----:B------:R-:W-:Y:S01]  /*0a60*/  SHF.L.U32 R10, R7, R26, RZ ;  /* 0x0000001a070a7219 */ /* 0x000fe200000006ff */
[----:B------:R-:W-:-:S06]  /*0a70*/  IMAD.MOV.U32 R4, RZ, RZ, R32 ;  /* 0x000000ffff047224 */ /* 0x000fcc00078e0020 */
[----:B------:R-:W0:Y:S01]  /*0a80*/  LDC R91, c[0x0][0x610] ;  /* 0x00018400ff5b7b82 */ /* 0x000e220000000800 */
[----:B---34-:R-:W-:Y:S05]  /*0a90*/  @!P0 BRA `(.L_x_6) ;  /* 0x0000000000288947 */ /* 0x018fea0003800000 */
[----:B------:R-:W3:Y:S02]  /*0aa0*/  LDC R9, c[0x0][0x64c] ;  /* 0x00019300ff097b82 */ /* 0x000ee40000000800 */
[----:B---3--:R-:W-:-:S05]  /*0ab0*/  IADD3 R9, P0, R32, R9, RZ ;  /* 0x0000000920097210 */ /* 0x008fca0007f1e0ff */
        /* <DEDUP_REMOVED lines=8> */
.L_x_6:
[----:B-1----:R-:W-:Y:S01]  /*0b40*/  SHF.R.U64 R4, R4, R15, R5 ;  /* 0x0000000f04047219 */ /* 0x002fe20000001205 */
[----:B--2---:R-:W-:Y:S01]  /*0b50*/  VIADD R5, R24, 0xffffffff ;  /* 0xffffffff18057836 */ /* 0x004fe20000000000 */
[----:B------:R-:W-:Y:S01]  /*0b60*/  LOP3.LUT R11, R30, R11, RZ, 0xc0, !PT ;  /* 0x0000000b1e0b7212 */ /* 0x000fe200078ec0ff */
[----:B------:R-:W-:Y:S02]  /*0b70*/  IMAD.MOV R12, RZ, RZ, -R12 ;  /* 0x000000ffff0c7224 */ /* 0x000fe400078e0a0c */
[----:B------:R-:W-:Y:S02]  /*0b80*/  IMAD.MOV R6, RZ, RZ, -R4 ;  /* 0x000000ffff067224 */ /* 0x000fe400078e0a04 */
[----:B------:R-:W-:Y:S01]  /*0b90*/  IMAD R11, R10, R4, R11 ;  /* 0x000000040a0b7224 */ /* 0x000fe200078e020b */
[----:B------:R-:W-:Y:S01]  /*0ba0*/  LOP3.LUT R4, R20, R5, RZ, 0xc0, !PT ;  /* 0x0000000514047212 */ /* 0x000fe200078ec0ff */
[----:B------:R-:W-:Y:S02]  /*0bb0*/  @P3 IMAD R0, R14, R12, R3 ;  /* 0x0000000c0e003224 */ /* 0x000fe400078e0203 */
[----:B0-----:R-:W-:-:S02]  /*0bc0*/  IMAD R3, R6, R21, R32 ;  /* 0x0000001506037224 */ /* 0x001fc400078e0220 */
[----:B------:R-:W-:Y:S02]  /*0bd0*/  IMAD R91, R11, R91, R0 ;  /* 0x0000005b0b5b7224 */ /* 0x000fe400078e0200 */
[----:B------:R-:W-:Y:S02]  /*0be0*/  IMAD R4, R3, R24, R4 ;  /* 0x0000001803047224 */ /* 0x000fe400078e0204 */
[----:B------:R-:W-:-:S03]  /*0bf0*/  IMAD.MOV.U32 R0, RZ, RZ, 0x1 ;  /* 0x00000001ff007424 */ /* 0x000fc600078e00ff */
[----:B------:R-:W-:Y:S02]  /*0c00*/  SEL R92, R4, R91, !P3 ;  /* 0x0000005b045c7207 */ /* 0x000fe40005800000 */
[----:B------:R-:W-:-:S07]  /*0c10*/  SEL R91, R91, R4, !P3 ;  /* 0x000000045b5b7207 */ /* 0x000fce0005800000 */
.L_x_4:
[----:B------:R-:W-:-:S08]  /*0c20*/  NOP ;  /* 0x0000000000007918 */ /* 0x000fd00000000000 */
[----:B------:R-:W0:Y:S02]  /*0c30*/  USETMAXREG.TRY_ALLOC.CTAPOOL UP0, 0xe8 ;  /* 0x000000e8000079c8 */ /* 0x000e240008000600 */
[----:B0-----:R-:W-:-:S13]  /*0c40*/  PLOP3.LUT P0, PT, PT, PT, UP0, 0x80, 0x0 ;  /* 0x000000000000781c */ /* 0x001fda0003f0f008 */
[----:B------:R-:W-:Y:S05]  /*0c50*/  @!P0 BRA `(.L_x_4) ;  /* 0xfffffffc00f08947 */ /* 0x000fea000383ffff */
[----:B------:R-:W-:Y:S01]  /*0c60*/  ULDC.64 UR4, c[0x0][0x598] ;  /* 0x0001660000047ab9 */ /* 0x000fe20000000a00 */
[----:B------:R-:W-:Y:S01]  /*0c70*/  ULDC.64 UR36, c[0x0][0x208] ;  /* 0x0000820000247ab9 */ /* 0x000fe20000000a00 */
[----:B------:R-:W-:-:S04]  /*0c80*/  ISETP.NE.U32.AND P0, PT, RZ, UR4, PT ;  /* 0x00000004ff007c0c */ /* 0x000fc8000bf05070 */
[----:B------:R-:W-:-:S13]  /*0c90*/  ISETP.NE.AND.EX P0, PT, RZ, UR5, PT, P0 ;  /* 0x00000005ff007c0c */ /* 0x000fda000bf05300 */
[----:B------:R-:W-:Y:S05]  /*0ca0*/  @!P0 BRA `(.L_x_7) ;  /* 0x00000000001c8947 */ /* 0x000fea0003800000 */
[----:B------:R-:W0:Y:S02]  /*0cb0*/  LDC.64 R4, c[0x0][0x598] ;  /* 0x00016600ff047b82 */ /* 0x000e240000000a00 */
[----:B0-----:R-:W2:Y:S02]  /*0cc0*/  LDG.E.64 R4, desc[UR36][R4.64] ;  /* 0x0000002404047981 */ /* 0x001ea4000c1e1b00 */
[----:B--2---:R-:W-:-:S04]  /*0cd0*/  ISETP.NE.U32.AND P0, PT, R4, RZ, PT ;  /* 0x000000ff0400720c */ /* 0x004fc80003f05070 */
[----:B------:R-:W-:-:S13]  /*0ce0*/  ISETP.NE.AND.EX P0, PT, R5, RZ, PT, P0 ;  /* 0x000000ff0500720c */ /* 0x000fda0003f05300 */
[----:B------:R-:W-:Y:S05]  /*0cf0*/  @!P0 BRA `(.L_x_7) ;  /* 0x0000000000088947 */ /* 0x000fea0003800000 */
[----:B------:R0:W5:Y:S01]  /*0d00*/  LD.E R23, desc[UR36][R4.64] ;  /* 0x0000002404177980 */ /* 0x000162000c101900 */
[----:B------:R-:W-:Y:S05]  /*0d10*/  BRA `(.L_x_8) ;  /* 0x0000000000247947 */ /* 0x000fea0003800000 */
.L_x_7:
[----:B------:R-:W-:Y:S02]  /*0d20*/  ULDC.64 UR4, c[0x0][0x588] ;  /* 0x0001620000047ab9 */ /* 0x000fe40000000a00 */
[----:B------:R-:W-:-:S04]  /*0d30*/  ISETP.NE.U32.AND P0, PT, RZ, UR4, PT ;  /* 0x00000004ff007c0c */ /* 0x000fc8000bf05070 */
[----:B------:R-:W-:-:S13]  /*0d40*/  ISETP.NE.AND.EX P0, PT, RZ, UR5, PT, P0 ;  /* 0x00000005ff007c0c */ /* 0x000fda000bf05300 */
[----:B------:R-:W-:Y:S05]  /*0d50*/  @!P0 BRA `(.L_x_9) ;  /* 0x00000000000c8947 */ /* 0x000fea0003800000 */
[----:B------:R-:W0:Y:S02]  /*0d60*/  LDC.64 R4, c[0x0][0x588] ;  /* 0x00016200ff047b82 */ /* 0x000e240000000a00 */
[----:B0-----:R1:W5:Y:S01]  /*0d70*/  LDG.E R23, desc[UR36][R4.64] ;  /* 0x0000002404177981 */ /* 0x001362000c1e1900 */
[----:B------:R-:W-:Y:S05]  /*0d80*/  BRA `(.L_x_8) ;  /* 0x0000000000087947 */ /* 0x000fea0003800000 */
.L_x_9:
[----:B------:R-:W-:Y:S02]  /*0d90*/  ULDC UR4, c[0x0][0x580] ;  /* 0x0001600000047ab9 */ /* 0x000fe40000000800 */
[----:B------:R-:W-:-:S07]  /*0da0*/  IMAD.U32 R23, RZ, RZ, UR4 ;  /* 0x00000004ff177e24 */ /* 0x000fce000f8e00ff */
.L_x_8:
[----:B------:R-:W-:Y:S02]  /*0db0*/  ULDC.64 UR4, c[0x0][0x5a0] ;  /* 0x0001680000047ab9 */ /* 0x000fe40000000a00 */
[----:B------:R-:W-:-:S04]  /*0dc0*/  ISETP.NE.U32.AND P0, PT, RZ, UR4, PT ;  /* 0x00000004ff007c0c */ /* 0x000fc8000bf05070 */
[----:B------:R-:W-:-:S13]  /*0dd0*/  ISETP.NE.AND.EX P0, PT, RZ, UR5, PT, P0 ;  /* 0x00000005ff007c0c */ /* 0x000fda000bf05300 */
[----:B------:R-:W-:Y:S05]  /*0de0*/  @!P0 BRA `(.L_x_10) ;  /* 0x00000000001c8947 */ /* 0x000fea0003800000 */
[----:B01----:R-:W0:Y:S02]  /*0df0*/  LDC.64 R4, c[0x0][0x5a0] ;  /* 0x00016800ff047b82 */ /* 0x003e240000000a00 */
[----:B0-----:R-:W2:Y:S02]  /*0e00*/  LDG.E.64 R4, desc[UR36][R4.64] ;  /* 0x0000002404047981 */ /* 0x001ea4000c1e1b00 */
[----:B--2---:R-:W-:-:S04]  /*0e10*/  ISETP.NE.U32.AND P0, PT, R4, RZ, PT ;  /* 0x000000ff0400720c */ /* 0x004fc80003f05070 */
[----:B------:R-:W-:-:S13]  /*0e20*/  ISETP.NE.AND.EX P0, PT, R5, RZ, PT, P0 ;  /* 0x000000ff0500720c */ /* 0x000fda0003f05300 */
[----:B------:R-:W-:Y:S05]  /*0e30*/  @!P0 BRA `(.L_x_10) ;  /* 0x0000000000088947 */ /* 0x000fea0003800000 */
[----:B------:R0:W5:Y:S01]  /*0e40*/  LD.E R88, desc[UR36][R4.64] ;  /* 0x0000002404587980 */ /* 0x000162000c101900 */
[----:B------:R-:W-:Y:S05]  /*0e50*/  BRA `(.L_x_11) ;  /* 0x0000000000247947 */ /* 0x000fea0003800000 */
.L_x_10:
[----:B------:R-:W-:Y:S02]  /*0e60*/  ULDC.64 UR4, c[0x0][0x590] ;  /* 0x0001640000047ab9 */ /* 0x000fe40000000a00 */
[----:B------:R-:W-:-:S04]  /*0e70*/  ISETP.NE.U32.AND P0, PT, RZ, UR4, PT ;  /* 0x00000004ff007c0c */ /* 0x000fc8000bf05070 */
[----:B------:R-:W-:-:S13]  /*0e80*/  ISETP.NE.AND.EX P0, PT, RZ, UR5, PT, P0 ;  /* 0x00000005ff007c0c */ /* 0x000fda000bf05300 */
[----:B------:R-:W-:Y:S05]  /*0e90*/  @!P0 BRA `(.L_x_12) ;  /* 0x00000000000c8947 */ /* 0x000fea0003800000 */
[----:B01----:R-:W0:Y:S02]  /*0ea0*/  LDC.64 R4, c[0x0][0x590] ;  /* 0x00016400ff047b82 */ /* 0x003e240000000a00 */
[----:B0-----:R1:W5:Y:S01]  /*0eb0*/  LDG.E R88, desc[UR36][R4.64] ;  /* 0x0000002404587981 */ /* 0x001362000c1e1900 */
[----:B------:R-:W-:Y:S05]  /*0ec0*/  BRA `(.L_x_11) ;  /* 0x0000000000087947 */ /* 0x000fea0003800000 */
.L_x_12:
[----:B------:R-:W-:Y:S02]  /*0ed0*/  ULDC UR4, c[0x0][0x584] ;  /* 0x0001610000047ab9 */ /* 0x000fe40000000800 */
[----:B------:R-:W-:-:S07]  /*0ee0*/  IMAD.U32 R88, RZ, RZ, UR4 ;  /* 0x00000004ff587e24 */ /* 0x000fce000f8e00ff */
.L_x_11:
[----:B------:R-:W-:-:S13]  /*0ef0*/  LOP3.LUT P0, RZ, R0, 0xff, RZ, 0xc0, !PT ;  /* 0x000000ff00ff7812 */ /* 0x000fda000780c0ff */
[----:B------:R-:W-:Y:S05]  /*0f00*/  @!P0 EXIT ;  /* 0x000000000000894d */ /* 0x000fea0003800000 */
[----:B------:R-:W-:Y:S01]  /*0f10*/  ULDC UR4, c[0x0][0x28c] ;  /* 0x0000a30000047ab9 */ /* 0x000fe20000000800 */
[----:B------:R-:W-:Y:S01]  /*0f20*/  LOP3.LUT R90, R19, 0x1, RZ, 0xfc, !PT ;  /* 0x00000001135a7812 */ /* 0x000fe200078efcff */
[----:B------:R-:W-:Y:S01]  /*0f30*/  UIADD3 UR4, UR4, 0x1f, URZ ;  /* 0x0000001f04047890 */ /* 0x000fe2000fffe03f */
[----:B------:R-:W-:Y:S01]  /*0f40*/  UMOV UR38, URZ ;  /* 0x0000003f00267c82 */ /* 0x000fe20008000000 */
[----:B------:R-:W-:Y:S02]  /*0f50*/  UMOV UR39, URZ ;  /* 0x0000003f00277c82 */ /* 0x000fe40008000000 */
[----:B------:R-:W-:-:S04]  /*0f60*/  USHF.R.S32.HI UR5, URZ, 0x1f, UR4 ;  /* 0x0000001f3f057899 */ /* 0x000fc80008011404 */
[----:B------:R-:W-:-:S04]  /*0f70*/  ULEA.HI UR5, UR5, UR4, URZ, 0x5 ;  /* 0x0000000405057291 */ /* 0x000fc8000f8f283f */
[----:B------:R-:W-:-:S12]  /*0f80*/  USHF.R.S32.HI UR40, URZ, 0x5, UR5 ;  /* 0x000000053f287899 */ /* 0x000fd80008011405 */
.L_x_158:
[----:B------:R-:W-:Y:S01]  /*0f90*/  LOP3.LUT R0, R18, 0x80, RZ, 0xc0, !PT ;  /* 0x0000008012007812 */ /* 0x000fe200078ec0ff */
[----:B--2---:R-:W2:Y:S01]  /*0fa0*/  S2UR UR7, SR_CgaCtaId ;  /* 0x00000000000779c3 */ /* 0x004ea20000008800 */
[----:B------:R-:W-:Y:S02]  /*0fb0*/  UMOV UR6, 0x400 ;  /* 0x0000040000067882 */ /* 0x000fe40000000000 */
[----:B------:R-:W-:-:S06]  /*0fc0*/  SHF.R.U32.HI R0, RZ, 0x7, R0 ;  /* 0x00000007ff007819 */ /* 0x000fcc0000011600 */
[----:B---3--:R-:W3:Y:S01]  /*0fd0*/  SHFL.IDX PT, R0, R0, RZ, 0x1f ;  /* 0x00001fff00007589 */ /* 0x008ee200000e0000 */
[----:B--2---:R-:W-:Y:S01]  /*0fe0*/  ULEA UR42, UR7, UR6, 0x18 ;  /* 0x00000006072a7291 */ /* 0x004fe2000f8ec03f */
[----:B---3--:R-:W-:-:S13]  /*0ff0*/  R2UR UR4, R0 ;  /* 0x00000000000472ca */ /* 0x008fda00000e0000 */
[----:B------:R-:W-:-:S04]  /*1000*/  ULEA.HI UR5, UR4, UR4, URZ, 0x1 ;  /* 0x0000000404057291 */ /* 0x000fc8000f8f083f */
[----:B------:R-:W-:-:S04]  /*1010*/  ULOP3.LUT UR5, UR5, 0xffffe, URZ, 0xc0, !UPT ;  /* 0x000ffffe05057892 */ /* 0x000fc8000f8ec03f */
[----:B------:R-:W-:-:S03]  /*1020*/  UIADD3 UR5, UR4, -UR5, URZ ;  /* 0x8000000504057290 */ /* 0x000fc6000fffe03f */
[----:B------:R-:W-:Y:S01]  /*1030*/  ULDC UR4, c[0x0][0x28c] ;  /* 0x0000a30000047ab9 */ /* 0x000fe20000000800 */
[----:B------:R-:W-:Y:S01]  /*1040*/  ULEA UR5, UR5, UR42, 0xc ;  /* 0x0000002a05057291 */ /* 0x000fe2000f8e603f */
[----:B------:R-:W-:-:S03]  /*1050*/  ISETP.LT.AND P0, PT, RZ, UR4, PT ;  /* 0x00000004ff007c0c */ /* 0x000fc6000bf01270 */
[----:B------:R-:W-:-:S04]  /*1060*/  UIADD3 UR5, UR5, 0x180, URZ ;  /* 0x0000018005057890 */ /* 0x000fc8000fffe03f */
[----:B------:R-:W-:-:S04]  /*1070*/  USHF.R.U32.HI UR5, URZ, 0x4, UR5 ;  /* 0x000000043f057899 */ /* 0x000fc80008011605 */
[----:B------:R-:W-:Y:S02]  /*1080*/  ULOP3.LUT UR41, UR5, 0x3fff, URZ, 0xc0, !UPT ;  /* 0x00003fff05297892 */ /* 0x000fe4000f8ec03f */
[----:B-1--45:R-:W-:Y:S10]  /*1090*/  @P0 BRA `(.L_x_13) ;  /* 0x0000000000400947 */ /* 0x032ff40003800000 */
[----:B------:R-:W-:Y:S01]  /*10a0*/  MOV R0, 0x0 ;  /* 0x0000000000007802 */ /* 0x000fe20000000f00 */
[----:B------:R-:W-:Y:S01]  /*10b0*/  ULDC.64 UR4, c[0x4][0x68] ;  /* 0x01001a0000047ab9 */ /* 0x000fe20000000a00 */
[----:B------:R-:W-:Y:S01]  /*10c0*/  ULDC.64 UR6, c[0x4][0x8] ;  /* 0x0100020000067ab9 */ /* 0x000fe20000000a00 */
[----:B01----:R-:W-:Y:S01]  /*10d0*/  IMAD.U32 R4, RZ, RZ, UR4 ;  /* 0x00000004ff047e24 */ /* 0x003fe2000f8e00ff */
[----:B------:R0:W1:Y:S01]  /*10e0*/  LDC.64 R14, c[0x4][R0] ;  /* 0x01000000000e7b82 */ /* 0x0000620000000a00 */
[----:B------:R-:W-:Y:S01]  /*10f0*/  IMAD.U32 R5, RZ, RZ, UR5 ;  /* 0x00000005ff057e24 */ /* 0x000fe2000f8e00ff */
[----:B------:R-:W-:Y:S01]  /*1100*/  ULDC.64 UR4, c[0x4][0x70] ;  /* 0x01001c0000047ab9 */ /* 0x000fe20000000a00 */
[----:B------:R-:W-:Y:S02]  /*1110*/  IMAD.U32 R10, RZ, RZ, UR6 ;  /* 0x00000006ff0a7e24 */ /* 0x000fe4000f8e00ff */
[----:B------:R-:W-:Y:S02]  /*1120*/  IMAD.U32 R6, RZ, RZ, UR4 ;  /* 0x00000004ff067e24 */ /* 0x000fe4000f8e00ff */
[----:B------:R-:W-:-:S02]  /*1130*/  IMAD.U32 R7, RZ, RZ, UR5 ;  /* 0x00000005ff077e24 */ /* 0x000fc4000f8e00ff */
[----:B------:R-:W-:Y:S02]  /*1140*/  IMAD.U32 R11, RZ, RZ, UR7 ;  /* 0x00000007ff0b7e24 */ /* 0x000fe4000f8e00ff */
[----:B------:R-:W-:Y:S02]  /*1150*/  IMAD.MOV.U32 R8, RZ, RZ, 0x1e1 ;  /* 0x000001e1ff087424 */ /* 0x000fe400078e00ff */
[----:B------:R-:W-:Y:S02]  /*1160*/  IMAD.MOV.U32 R12, RZ, RZ, 0x1 ;  /* 0x00000001ff0c7424 */ /* 0x000fe400078e00ff */
[----:B0-----:R-:W-:-:S07]  /*1170*/  IMAD.MOV.U32 R13, RZ, RZ, RZ ;  /* 0x000000ffff0d7224 */ /* 0x001fce00078e00ff */
[----:B------:R-:W-:-:S07]  /*1180*/  LEPC R20, `(.L_x_13) ;  /* 0x000000001014794e */ /* 0x000fce0000000000 */
[----:B-1---5:R-:W-:Y:S05]  /*1190*/  CALL.ABS.NOINC R14 ;  /* 0x000000000e007343 */ /* 0x022fea0003c00000 */
.L_x_13:
[----:B------:R-:W-:-:S13]  /*11a0*/  ISETP.NE.AND P0, PT, R90, 0x3, PT ;  /* 0x000000035a00780c */ /* 0x000fda0003f05270 */
[----:B------:R-:W-:Y:S05]  /*11b0*/  @!P0 BRA `(.L_x_14) ;  /* 0x0000000000048947 */ /* 0x000fea0003800000 */
[----:B------:R-:W-:Y:S01]  /*11c0*/  BPT.TRAP 0x1 ;  /* 0x000000040000795c */ /* 0x000fe20000300000 */
.L_x_14:
[----:B------:R-:W-:Y:S02]  /*11d0*/  IMAD.U32 R3, RZ, RZ, UR39 ;  /* 0x00000027ff037e24 */ /* 0x000fe4000f8e00ff */
[----:B------:R-:W-:-:S03]  /*11e0*/  IMAD.U32 R0, RZ, RZ, UR38 ;  /* 0x00000026ff007e24 */ /* 0x000fc6000f8e00ff */
[----:B------:R-:W-:Y:S02]  /*11f0*/  LEA R3, R3, UR42, 0x3 ;  /* 0x0000002a03037c11 */ /* 0x000fe4000f8e18ff */
[----:B------:R-:W-:-:S04]  /*1200*/  SHF.L.U32 R0, R0, 0x1f, RZ ;  /* 0x0000001f00007819 */ /* 0x000fc800000006ff */
[----:B------:R2:W3:Y:S01]  /*1210*/  SYNCS.PHASECHK.TRANS64.TRYWAIT P1, [R3+URZ], R0 ;  /* 0x00000000030075a7 */ /* 0x0004e2000802017f */
[----:B------:R-:W-:Y:S05]  /*1220*/  @!P0 BRA `(.L_x_15) ;  /* 0x0000000000048947 */ /* 0x000fea0003800000 */
[----:B------:R-:W-:Y:S01]  /*1230*/  BPT.TRAP 0x1 ;  /* 0x000000040000795c */ /* 0x000fe20000300000 */
.L_x_15:
[----:B---3--:R-:W-:Y:S05]  /*1240*/  @P1 BRA `(.L_x_16) ;  /* 0x0000000000081947 */ /* 0x008fea0003800000 */
[----:B------:R-:W3:Y:S02]  /*1250*/  SYNCS.PHASECHK.TRANS64.TRYWAIT P1, [R3+URZ], R0 ;  /* 0x00000000030075a7 */ /* 0x000ee4000802017f */
[----:B---3--:R-:W-:Y:S05]  /*1260*/  @!P1 BRA `(.L_x_17) ;  /* 0x0000006800149947 */ /* 0x008fea0003800000 */
.L_x_16:
[----:B------:R-:W-:-:S04]  /*1270*/  UISETP.LT.AND UP0, UPT, UR40, 0x1, UPT ;  /* 0x000000012800788c */ /* 0x000fc8000bf01270 */
[----:B------:R-:W-:-:S04]  /*1280*/  USEL UR4, UR40, 0x1, UP0 ;  /* 0x0000000128047887 */ /* 0x000fc80008000000 */
[----:B------:R-:W-:-:S06]  /*1290*/  UIADD3 UR4, UR40, -UR4, URZ ;  /* 0x8000000428047290 */ /* 0x000fcc000fffe03f */
[----:B--23--:R-:W-:Y:S01]  /*12a0*/  IMAD.U32 R0, RZ, RZ, UR4 ;  /* 0x00000004ff007e24 */ /* 0x00cfe2000f8e00ff */
[----:B------:R-:W-:Y:S05]  /*12b0*/  WARPSYNC.ALL ;  /* 0x0000000000007948 */ /* 0x000fea0003800000 */
[----:B------:R-:W-:Y:S01]  /*12c0*/  ISETP.GE.AND P1, PT, R0, 0x1, PT ;  /* 0x000000010000780c */ /* 0x000fe20003f26270 */
[----:B------:R-:W-:Y:S01]  /*12d0*/  UIADD3 UR4, UR42, 0xe180, URZ ;  /* 0x0000e1802a047890 */ /* 0x000fe2000fffe03f */
[----:B------:R-:W-:Y:S01]  /*12e0*/  WARPGROUP.ARRIVE ;  /* 0x00000000000079c5 */ /* 0x000fe20000000000 */
[----:B------:R-:W-:Y:S02]  /*12f0*/  ULOP3.LUT UR41, UR41, 0x10000, URZ, 0xfc, !UPT ;  /* 0x0001000029297892 */ /* 0x000fe4000f8efc3f */
[----:B------:R-:W-:Y:S01]  /*1300*/  USHF.R.U32.HI UR4, URZ, 0x4, UR4 ;  /* 0x000000043f047899 */ /* 0x000fe20008011604 */
[----:B------:R-:W-:Y:S01]  /*1310*/  UMOV UR5, 0x80000020 ;  /* 0x8000002000057882 */ /* 0x000fe20000000000 */
[----:B------:R-:W-:-:S02]  /*1320*/  UMOV UR7, 0x80000020 ;  /* 0x8000002000077882 */ /* 0x000fc40000000000 */
[----:B------:R-:W-:-:S04]  /*1330*/  ULOP3.LUT UR4, UR4, 0x3fff, URZ, 0xc0, !UPT ;  /* 0x00003fff04047892 */ /* 0x000fc8000f8ec03f */
[----:B------:R-:W-:Y:S02]  /*1340*/  ULOP3.LUT UR10, UR4, 0x10000, URZ, 0xfc, !UPT ;  /* 0x00010000040a7892 */ /* 0x000fe4000f8efc3f */
[----:B------:R-:W-:Y:S02]  /*1350*/  ULEA UR4, UR39, UR41, 0x9 ;  /* 0x0000002927047291 */ /* 0x000fe4000f8e483f */
[----:B------:R-:W-:-:S09]  /*1360*/  ULEA UR6, UR39, UR10, 0x9 ;  /* 0x0000000a27067291 */ /* 0x000fd2000f8e483f */
[----:B------:R-:W-:Y:S01]  /*1370*/  HGMMA.64x128x16.F32 R24, gdesc[UR4], RZ, !UPT, gsb0 ;  /* 0x01e00000041879f0 */ /* 0x000fe2000c0008ff */
[----:B------:R-:W-:Y:S02]  /*1380*/  UIADD3 UR4, UR4, 0x2, URZ ;  /* 0x0000000204047890 */ /* 0x000fe4000fffe03f */
[----:B------:R-:W-:Y:S01]  /*1390*/  UIADD3 UR6, UR6, 0x2, URZ ;  /* 0x0000000206067890 */ /* 0x000fe2000fffe03f */
[----:B------:R-:W-:Y:S01]  /*13a0*/  UMOV UR5, 0x80000020 ;  /* 0x8000002000057882 */ /* 0x000fe20000000000 */
[----:B------:R-:W-:Y:S01]  /*13b0*/  UMOV UR7, 0x80000020 ;  /* 0x8000002000077882 */ /* 0x000fe20000000000 */
[----:B------:R-:W-:Y:S02]  /*13c0*/  WARPGROUP.DEPBAR.LE gsb0, 0x0 ;  /* 0x00008000000079c5 */ /* 0x000fe40000010000 */
[----:B------:R-:W-:-:S06]  /*13d0*/  WARPGROUP.ARRIVE ;  /* 0x00000000000079c5 */ /* 0x000fcc0000000000 */
[----:B------:R-:W-:Y:S03]  /*13e0*/  HGMMA.64x128x16.F32 R24, gdesc[UR4], R24, gsb0 ;  /* 0x01e00000041879f0 */ /* 0x000fe60008000818 */
[----:B------:R-:W-:Y:S02]  /*13f0*/  WARPGROUP.DEPBAR.LE gsb0, 0x0 ;  /* 0x00008000000079c5 */ /* 0x000fe40000010000 */
[----:B------:R-:W-:Y:S05]  /*1400*/  @!P1 BRA `(.L_x_18) ;  /* 0x0000000000d89947 */ /* 0x000fea0003800000 */
[----:B------:R-:W-:Y:S02]  /*1410*/  UIADD3 UR4, UR39, 0x1, URZ ;  /* 0x0000000127047890 */ /* 0x000fe4000fffe03f */
[----:B------:R-:W-:Y:S02]  /*1420*/  UMOV UR9, UR39 ;  /* 0x0000002700097c82 */ /* 0x000fe40008000000 */
[----:B------:R-:W-:-:S04]  /*1430*/  UISETP.NE.AND UP0, UPT, UR4, 0x7, UPT ;  /* 0x000000070400788c */ /* 0x000fc8000bf05270 */
[----:B------:R-:W-:Y:S02]  /*1440*/  USEL UR5, URZ, 0x1, UP0 ;  /* 0x000000013f057887 */ /* 0x000fe40008000000 */
[----:B------:R-:W-:Y:S02]  /*1450*/  USEL UR8, UR4, URZ, UP0 ;  /* 0x0000003f04087287 */ /* 0x000fe40008000000 */
[----:B------:R-:W-:-:S06]  /*1460*/  ULOP3.LUT UR5, UR38, UR5, URZ, 0x3c, !UPT ;  /* 0x0000000526057292 */ /* 0x000fcc000f8e3c3f */
[----:B01----:R-:W-:-:S07]  /*1470*/  IMAD.U32 R5, RZ, RZ, UR5 ;  /* 0x00000005ff057e24 */ /* 0x003fce000f8e00ff */
.L_x_25:
[----:B01----:R-:W-:Y:S05]  /*1480*/  @!P0 BRA `(.L_x_19) ;  /* 0x0000000000048947 */ /* 0x003fea0003800000 */
[----:B------:R-:W-:Y:S01]  /*1490*/  BPT.TRAP 0x1 ;  /* 0x000000040000795c */ /* 0x000fe20000300000 */
.L_x_19:
[----:B------:R-:W0:Y:S01]  /*14a0*/  S2UR UR5, SR_CgaCtaId ;  /* 0x00000000000579c3 */ /* 0x000e220000008800 */
[----:B------:R-:W-:Y:S01]  /*14b0*/  UMOV UR4, 0x400 ;  /* 0x0000040000047882 */ /* 0x000fe20000000000 */
[----:B------:R-:W-:Y:S01]  /*14c0*/  SHF.L.U32 R3, R5, 0x1f, RZ ;  /* 0x0000001f05037819 */ /* 0x000fe200000006ff */
[----:B0-----:R-:W-:-:S04]  /*14d0*/  ULEA UR11, UR5, UR4, 0x18 ;  /* 0x00000004050b7291 */ /* 0x001fc8000f8ec03f */
[----:B------:R-:W-:-:S09]  /*14e0*/  ULEA UR4, UR8, UR11, 0x3 ;  /* 0x0000000b08047291 */ /* 0x000fd2000f8e183f */
[----:B------:R0:W1:Y:S01]  /*14f0*/  SYNCS.PHASECHK.TRANS64.TRYWAIT P1, [UR4], R3 ;  /* 0x00000003ff0075a7 */ /* 0x0000620008020144 */
[----:B------:R-:W-:Y:S05]  /*1500*/  @!P0 BRA `(.L_x_20) ;  /* 0x0000000000048947 */ /* 0x000fea0003800000 */
[----:B------:R-:W-:Y:S01]  /*1510*/  BPT.TRAP 0x1 ;  /* 0x000000040000795c */ /* 0x000fe20000300000 */
.L_x_20:
[----:B-1----:R-:W-:Y:S05]  /*1520*/  @P1 BRA `(.L_x_21) ;  /* 0x0000000000081947 */ /* 0x002fea0003800000 */
[----:B------:R-:W1:Y:S02]  /*1530*/  SYNCS.PHASECHK.TRANS64.TRYWAIT P1, [UR4], R3 ;  /* 0x00000003ff0075a7 */ /* 0x000e640008020144 */
[----:B-1----:R-:W-:Y:S05]  /*1540*/  @!P1 BRA `(.L_x_22) ;  /* 0x0000006400709947 */ /* 0x002fea0003800000 */
.L_x_21:
[----:B------:R-:W-:Y:S01]  /*1550*/  ULEA UR4, UR8, UR41, 0x9 ;  /* 0x0000002908047291 */ /* 0x000fe2000f8e483f */
[----:B------:R-:W-:Y:S01]  /*1560*/  WARPGROUP.ARRIVE ;  /* 0x00000000000079c5 */ /* 0x000fe20000000000 */
[----:B------:R-:W-:Y:S01]  /*1570*/  ULEA UR6, UR8, UR10, 0x9 ;  /* 0x0000000a08067291 */ /* 0x000fe2000f8e483f */
[----:B------:R-:W-:Y:S01]  /*1580*/  UMOV UR5, 0x80000020 ;  /* 0x8000002000057882 */ /* 0x000fe20000000000 */
[----:B------:R-:W-:-:S07]  /*1590*/  UMOV UR7, 0x80000020 ;  /* 0x8000002000077882 */ /* 0x000fce0000000000 */
[----:B------:R-:W-:Y:S01]  /*15a0*/  HGMMA.64x128x16.F32 R24, gdesc[UR4], R24, gsb0 ;  /* 0x01e00000041879f0 */ /* 0x000fe20008000818 */
        /* <DEDUP_REMOVED lines=9> */
[----:B------:R-:W-:Y:S01]  /*1640*/  BPT.TRAP 0x1 ;  /* 0x000000040000795c */ /* 0x000fe20000300000 */
.L_x_23:
[----:B------:R-:W-:Y:S01]  /*1650*/  ULEA UR4, UR9, UR11, 0x3 ;  /* 0x0000000b09047291 */ /* 0x000fe2000f8e183f */
[----:B------:R-:W-:-:S03]  /*1660*/  ISETP.GT.U32.AND P1, PT, R19, 0x1, PT ;  /* 0x000000011300780c */ /* 0x000fc60003f24070 */
[----:B------:R-:W-:-:S04]  /*1670*/  UIADD3 UR4, UR4, 0x38, URZ ;  /* 0x0000003804047890 */ /* 0x000fc8000fffe03f */
[----:B------:R-:W-:-:S09]  /*1680*/  UPRMT UR4, URZ, 0x654, UR4 ;  /* 0x000006543f047896 */ /* 0x000fd20008000004 */
[----:B------:R-:W-:Y:S01]  /*1690*/  SYNCS.ARRIVE.TRANS64.RED.A1T0 RZ, [UR4], RZ ;  /* 0x000000ffffff79a7 */ /* 0x000fe20008100404 */
[----:B------:R-:W-:Y:S05]  /*16a0*/  @P1 BRA `(.L_x_24) ;  /* 0x0000000000041947 */ /* 0x000fea0003800000 */
[----:B------:R-:W-:Y:S01]  /*16b0*/  BPT.TRAP 0x1 ;  /* 0x000000040000795c */ /* 0x000fe20000300000 */
.L_x_24:
[----:B------:R-:W-:Y:S01]  /*16c0*/  UIADD3 UR8, UR8, 0x1, URZ ;  /* 0x0000000108087890 */ /* 0x000fe2000fffe03f */
[C---:B------:R-:W-:Y:S01]  /*16d0*/  ISETP.GT.AND P1, PT, R0.reuse, 0x1, PT ;  /* 0x000000010000780c */ /* 0x040fe20003f24270 */
[----:B------:R-:W-:Y:S01]  /*16e0*/  UIADD3 UR9, UR9, 0x1, URZ ;  /* 0x0000000109097890 */ /* 0x000fe2000fffe03f */
[----:B------:R-:W-:Y:S01]  /*16f0*/  VIADD R0, R0, 0xffffffff ;  /* 0xffffffff00007836 */ /* 0x000fe20000000000 */
[----:B------:R-:W-:Y:S02]  /*1700*/  UISETP.NE.AND UP0, UPT, UR8, 0x7, UPT ;  /* 0x000000070800788c */ /* 0x000fe4000bf05270 */
[----:B------:R-:W-:Y:S02]  /*1710*/  UISETP.NE.AND UP1, UPT, UR9, 0x7, UPT ;  /* 0x000000070900788c */ /* 0x000fe4000bf25270 */
[----:B------:R-:W-:Y:S02]  /*1720*/  USEL UR4, URZ, 0x1, UP0 ;  /* 0x000000013f047887 */ /* 0x000fe40008000000 */
[----:B------:R-:W-:-:S02]  /*1730*/  USEL UR8, UR8, URZ, UP0 ;  /* 0x0000003f08087287 */ /* 0x000fc40008000000 */
[----:B------:R-:W-:Y:S02]  /*1740*/  USEL UR9, UR9, URZ, UP1 ;  /* 0x0000003f09097287 */ /* 0x000fe40008800000 */
[----:B------:R-:W-:Y:S01]  /*1750*/  LOP3.LUT R5, R5, UR4, RZ, 0x3c, !PT ;  /* 0x0000000405057c12 */ /* 0x000fe2000f8e3cff */
[----:B------:R-:W-:Y:S09]  /*1760*/  @P1 BRA `(.L_x_25) ;  /* 0xfffffffc00441947 */ /* 0x000ff2000383ffff */
.L_x_18:
[----:B------:R-:W2:Y:S02]  /*1770*/  LDC R0, c[0x0][0x28c] ;  /* 0x0000a300ff007b82 */ /* 0x000ea40000000800 */
[----:B--2---:R-:W-:-:S13]  /*1780*/  ISETP.GE.AND P1, PT, R0, 0x1, PT ;  /* 0x000000010000780c */ /* 0x004fda0003f26270 */
[----:B------:R-:W-:Y:S05]  /*1790*/  @!P1 BRA `(.L_x_26) ;  /* 0x0000000000509947 */ /* 0x000fea0003800000 */
[----:B------:R-:W-:Y:S05]  /*17a0*/  @!P0 BRA `(.L_x_27) ;  /* 0x0000000000048947 */ /* 0x000fea0003800000 */
[----:B------:R-:W-:Y:S01]  /*17b0*/  BPT.TRAP 0x1 ;  /* 0x000000040000795c */ /* 0x000fe20000300000 */
.L_x_27:
[----:B------:R-:W-:Y:S01]  /*17c0*/  UISETP.LT.AND UP0, UPT, UR40, 0x1, UPT ;  /* 0x000000012800788c */ /* 0x000fe2000bf01270 */
[----:B------:R-:W2:Y:S01]  /*17d0*/  S2UR UR7, SR_CgaCtaId ;  /* 0x00000000000779c3 */ /* 0x000ea20000008800 */
[----:B------:R-:W-:Y:S02]  /*17e0*/  ISETP.GT.U32.AND P0, PT, R19, 0x1, PT ;  /* 0x000000011300780c */ /* 0x000fe40003f04070 */
[----:B------:R-:W-:-:S04]  /*17f0*/  USEL UR6, UR40, 0x1, UP0 ;  /* 0x0000000128067887 */ /* 0x000fc80008000000 */
[----:B------:R-:W-:-:S04]  /*1800*/  UIADD3 UR6, UR39, UR40, -UR6 ;  /* 0x0000002827067290 */ /* 0x000fc8000fffe806 */
[----:B------:R-:W-:-:S04]  /*1810*/  UIMAD.WIDE.U32 UR4, UR6, 0x24924925, URZ ;  /* 0x24924925060478a5 */ /* 0x000fc8000f8e003f */
[----:B------:R-:W-:-:S04]  /*1820*/  UIADD3 UR4, UR6, -UR5, URZ ;  /* 0x8000000506047290 */ /* 0x000fc8000fffe03f */
[----:B------:R-:W-:-:S03]  /*1830*/  ULEA.HI UR4, UR4, UR5, URZ, 0x1f ;  /* 0x0000000504047291 */ /* 0x000fc6000f8ff83f */
[----:B------:R-:W-:Y:S01]  /*1840*/  UMOV UR5, 0x400 ;  /* 0x0000040000057882 */ /* 0x000fe20000000000 */
[----:B------:R-:W-:Y:S02]  /*1850*/  USHF.R.U32.HI UR4, URZ, 0x2, UR4 ;  /* 0x000000023f047899 */ /* 0x000fe40008011604 */
[----:B--2---:R-:W-:Y:S02]  /*1860*/  ULEA UR5, UR7, UR5, 0x18 ;  /* 0x0000000507057291 */ /* 0x004fe4000f8ec03f */
[----:B------:R-:W-:-:S04]  /*1870*/  UIMAD UR4, UR4, -0x7, UR6 ;  /* 0xfffffff9040478a4 */ /* 0x000fc8000f8e0206 */
[----:B------:R-:W-:-:S04]  /*1880*/  ULEA UR4, UR4, UR5, 0x3 ;  /* 0x0000000504047291 */ /* 0x000fc8000f8e183f */
[----:B------:R-:W-:-:S04]  /*1890*/  UIADD3 UR4, UR4, 0x38, URZ ;  /* 0x0000003804047890 */ /* 0x000fc8000fffe03f */
[----:B------:R-:W-:-:S09]  /*18a0*/  UPRMT UR4, URZ, 0x654, UR4 ;  /* 0x000006543f047896 */ /* 0x000fd20008000004 */
[----:B------:R-:W-:Y:S01]  /*18b0*/  SYNCS.ARRIVE.TRANS64.RED.A1T0 RZ, [UR4], RZ ;  /* 0x000000ffffff79a7 */ /* 0x000fe20008100404 */
[----:B------:R-:W-:Y:S05]  /*18c0*/  @P0 BRA `(.L_x_26) ;  /* 0x0000000000040947 */ /* 0x000fea0003800000 */
[----:B------:R-:W-:Y:S01]  /*18d0*/  BPT.TRAP 0x1 ;  /* 0x000000040000795c */ /* 0x000fe20000300000 */
.L_x_26:
[----:B------:R-:W2:Y:S01]  /*18e0*/  LDC R6, c[0x0][0x288] ;  /* 0x0000a200ff067b82 */ /* 0x000ea20000000800 */
[----:B01----:R-:W-:Y:S01]  /*18f0*/  SHF.R.U32.HI R3, RZ, 0x2, R18 ;  /* 0x00000002ff037819 */ /* 0x003fe20000011612 */
[----:B------:R-:W-:Y:S01]  /*1900*/  UIADD3 UR39, UR40, UR39, URZ ;  /* 0x0000002728277290 */ /* 0x000fe2000fffe03f */
[----:B------:R-:W-:Y:S01]  /*1910*/  LOP3.LUT R4, R18, 0x60, RZ, 0xc0, !PT ;  /* 0x0000006012047812 */ /* 0x000fe200078ec0ff */
[----:B------:R-:W-:Y:S01]  /*1920*/  IMAD.SHL.U32 R13, R91, 0x80, RZ ;  /* 0x000000805b0d7824 */ /* 0x000fe200078e00ff */
[----:B------:R-:W-:Y:S01]  /*1930*/  LOP3.LUT R3, R3, 0x7, RZ, 0xc0, !PT ;  /* 0x0000000703037812 */ /* 0x000fe200078ec0ff */
[----:B------:R-:W-:Y:S01]  /*1940*/  UISETP.GT.U32.AND UP0, UPT, UR39, 0x6, UPT ;  /* 0x000000062700788c */ /* 0x000fe2000bf04070 */
[----:B------:R-:W-:Y:S01]  /*1950*/  SHF.R.U32.HI R4, RZ, 0x1, R4 ;  /* 0x00000001ff047819 */ /* 0x000fe20000011604 */
[----:B------:R-:W-:Y:S01]  /*1960*/  UIMAD.WIDE.U32 UR4, UR39, 0x24924925, URZ ;  /* 0x24924925270478a5 */ /* 0x000fe2000f8e003f */
[----:B------:R-:W-:Y:S01]  /*1970*/  LOP3.LUT R0, R22, 0x1, RZ, 0xc0, !PT ;  /* 0x0000000116007812 */ /* 0x000fe200078ec0ff */
[----:B------:R-:W-:Y:S01]  /*1980*/  ULDC UR7, c[0x0][0x284] ;  /* 0x0000a10000077ab9 */ /* 0x000fe20000000800 */
[----:B------:R-:W-:Y:S01]  /*1990*/  IADD3 R5, RZ, -R4, -R3 ;  /* 0x80000004ff057210 */ /* 0x000fe20007ffe803 */
[----:B------:R-:W-:Y:S01]  /*19a0*/  UISETP.LT.U32.AND UP0, UPT, UR40, 0x7, UP0 ;  /* 0x000000072800788c */ /* 0x000fe20008701070 */
[----:B------:R-:W-:Y:S01]  /*19b0*/  SHF.R.S32.HI R21, RZ, 0x1f, R89 ;  /* 0x0000001fff157819 */ /* 0x000fe20000011459 */
[C---:B------:R-:W-:Y:S01]  /*19c0*/  IMAD.SHL.U32 R8, R0.reuse, 0x40, RZ ;  /* 0x0000004000087824 */ /* 0x040fe200078e00ff */
[----:B------:R-:W-:Y:S01]  /*19d0*/  UIADD3 UR4, UR39, -UR5, URZ ;  /* 0x8000000527047290 */ /* 0x000fe2000fffe03f */
[----:B------:R-:W-:Y:S01]  /*19e0*/  IMAD R12, R0, -0x40, R5 ;  /* 0xffffffc0000c7824 */ /* 0x000fe200078e0205 */
[----:B------:R-:W-:Y:S01]  /*19f0*/  LOP3.LUT R0, R18, 0x3, RZ, 0xc0, !PT ;  /* 0x0000000312007812 */ /* 0x000fe200078ec0ff */
[----:B------:R-:W-:Y:S01]  /*1a00*/  IMAD.SHL.U32 R5, R92, 0x80, RZ ;  /* 0x000000805c057824 */ /* 0x000fe200078e00ff */
[----:B------:R-:W-:Y:S01]  /*1a10*/  LOP3.LUT R3, R8, 0x40, R3, 0xe2, !PT ;  /* 0x0000004008037812 */ /* 0x000fe200078ee203 */
[----:B------:R-:W-:Y:S01]  /*1a20*/  IMAD.SHL.U32 R8, R18, 0x2, RZ ;  /* 0x0000000212087824 */ /* 0x000fe200078e00ff */
[----:B------:R-:W-:Y:S01]  /*1a30*/  UISETP.GE.U32.AND UP1, UPT, UR40, 0x7, UPT ;  /* 0x000000072800788c */ /* 0x000fe2000bf26070 */
[----:B------:R-:W-:Y:S01]  /*1a40*/  IMAD.WIDE R10, R91, 0x80, RZ ;  /* 0x000000805b0a7825 */ /* 0x000fe200078e02ff */
[----:B------:R-:W-:Y:S01]  /*1a50*/  ULDC.64 UR8, c[0x0][0x5d0] ;  /* 0x0001740000087ab9 */ /* 0x000fe20000000a00 */
[C---:B--2---:R-:W-:Y:S01]  /*1a60*/  ISETP.GE.AND P0, PT, R5.reuse, R6, PT ;  /* 0x000000060500720c */ /* 0x044fe20003f06270 */
[----:B------:R-:W-:Y:S01]  /*1a70*/  USEL UR6, URZ, 0x1, !UP0 ;  /* 0x000000013f067887 */ /* 0x000fe2000c000000 */
[----:B------:R-:W-:Y:S01]  /*1a80*/  LOP3.LUT R8, R5, 0x6, R8, 0xf8, !PT ;  /* 0x0000000605087812 */ /* 0x000fe200078ef808 */
[----:B------:R-:W-:Y:S01]  /*1a90*/  ULEA.HI UR4, UR4, UR5, URZ, 0x1f ;  /* 0x0000000504047291 */ /* 0x000fe2000f8ff83f */
[----:B------:R-:W-:Y:S01]  /*1aa0*/  ISETP.GE.OR P0, PT, R13, UR7, P0 ;  /* 0x000000070d007c0c */ /* 0x000fe20008706670 */
[----:B------:R-:W-:Y:S01]  /*1ab0*/  IMAD R0, R0, -0x2, R6 ;  /* 0xfffffffe00007824 */ /* 0x000fe200078e0206 */
[----:B------:R-:W-:Y:S01]  /*1ac0*/  SHF.R.S32.HI R9, RZ, 0x1f, R8 ;  /* 0x0000001fff097819 */ /* 0x000fe20000011408 */
[----:B------:R-:W-:Y:S01]  /*1ad0*/  IMAD R6, R21, UR8, RZ ;  /* 0x0000000815067c24 */ /* 0x000fe2000f8e02ff */
[----:B------:R-:W-:Y:S01]  /*1ae0*/  ULOP3.LUT UR38, UR38, UR6, URZ, 0x3c, !UPT ;  /* 0x0000000626267292 */ /* 0x000fe2000f8e3c3f */
[----:B------:R-:W-:Y:S01]  /*1af0*/  LOP3.LUT R105, R10, R3, R4, 0xfe, !PT ;  /* 0x000000030a697212 */ /* 0x000fe200078efe04 */
[----:B------:R-:W-:Y:S01]  /*1b00*/  USHF.R.U32.HI UR4, URZ, 0x2, UR4 ;  /* 0x000000023f047899 */ /* 0x000fe20008011604 */
[----:B------:R-:W-:Y:S01]  /*1b10*/  IMAD R15, R89, UR9, R6 ;  /* 0x00000009590f7c24 */ /* 0x000fe2000f8e0206 */
[----:B------:R-:W-:Y:S01]  /*1b20*/  IADD3 R3, -R13, UR7, R12 ;  /* 0x000000070d037c10 */ /* 0x000fe2000fffe10c */
[----:B------:R-:W-:Y:S01]  /*1b30*/  IMAD.WIDE.U32 R6, R89, UR8, R8 ;  /* 0x0000000859067c25 */ /* 0x000fe2000f8e0008 */
[----:B------:R-:W-:-:S02]  /*1b40*/  @UP1 ULOP3.LUT UR38, UR38, 0x1, UR4, 0x78, !UPT ;  /* 0x0000000126261892 */ /* 0x000fc4000f8e7804 */
[----:B------:R-:W-:Y:S01]  /*1b50*/  UIMAD UR39, UR4, -0x7, UR39 ;  /* 0xfffffff9042778a4 */ /* 0x000fe2000f8e0227 */
[----:B------:R-:W-:Y:S02]  /*1b60*/  IMAD.IADD R4, R0, 0x1, -R5 ;  /* 0x0000000100047824 */ /* 0x000fe400078e0a05 */
[----:B------:R-:W-:Y:S02]  /*1b70*/  IMAD.IADD R7, R7, 0x1, R15 ;  /* 0x0000000107077824 */ /* 0x000fe400078e020f */
[----:B------:R-:W-:Y:S01]  /*1b80*/  IMAD.MOV.U32 R0, RZ, RZ, -0x1 ;  /* 0xffffffffff007424 */ /* 0x000fe200078e00ff */
[----:B------:R-:W-:Y:S06]  /*1b90*/  @P0 BRA `(.L_x_28) ;  /* 0x0000004000240947 */ /* 0x000fec0003800000 */
[----:B------:R-:W0:Y:S01]  /*1ba0*/  LDC.64 R98, c[0x0][0x5c8] ;  /* 0x00017200ff627b82 */ /* 0x000e220000000a00 */
[----:B-----5:R-:W-:Y:S01]  /*1bb0*/  FSETP.NEU.AND P0, PT, R88, RZ, PT ;  /* 0x000000ff5800720b */ /* 0x020fe20003f0d000 */
[----:B------:R-:W-:Y:S01]  /*1bc0*/  BSSY B0, `(.L_x_28) ;  /* 0x0000406000007945 */ /* 0x000fe20003800000 */
[----:B------:R-:W-:-:S04]  /*1bd0*/  ISETP.GT.AND P2, PT, R4, RZ, PT ;  /* 0x000000ff0400720c */ /* 0x000fc80003f44270 */
[----:B------:R-:W-:Y:S01]  /*1be0*/  ISETP.GT.AND P1, PT, R3, RZ, P2 ;  /* 0x000000ff0300720c */ /* 0x000fe20001724270 */
[-C--:B0-----:R-:W-:Y:S02]  /*1bf0*/  IMAD R12, R11, R98.reuse, RZ ;  /* 0x000000620b0c7224 */ /* 0x081fe400078e02ff */
[----:B------:R-:W-:-:S04]  /*1c00*/  IMAD.WIDE.U32 R92, R105, R98, R6 ;  /* 0x00000062695c7225 */ /* 0x000fc800078e0006 */
[----:B------:R-:W-:-:S04]  /*1c10*/  IMAD R5, R105, R99, R12 ;  /* 0x0000006369057224 */ /* 0x000fc800078e020c */
[----:B------:R-:W-:Y:S01]  /*1c20*/  IMAD.IADD R91, R93, 0x1, R5 ;  /* 0x000000015d5b7824 */ /* 0x000fe200078e0205 */
[----:B------:R-:W-:Y:S06]  /*1c30*/  @!P0 BRA `(.L_x_29) ;  /* 0x0000002c00288947 */ /* 0x000fec0003800000 */
[----:B------:R-:W0:Y:S01]  /*1c40*/  LDC.64 R96, c[0x0][0x5b8] ;  /* 0x00016e00ff607b82 */ /* 0x000e220000000a00 */
[----:B------:R-:W-:-:S07]  /*1c50*/  ULDC.64 UR4, c[0x0][0x5c0] ;  /* 0x0001700000047ab9 */ /* 0x000fce0000000a00 */
[----:B------:R-:W1:Y:S08]  /*1c60*/  LDC.64 R100, c[0x0][0x5b0] ;  /* 0x00016c00ff647b82 */ /* 0x000e700000000a00 */
[----:B------:R-:W2:Y:S01]  /*1c70*/  LDC.64 R102, c[0x0][0x5a8] ;  /* 0x00016a00ff667b82 */ /* 0x000ea20000000a00 */
[-C--:B0-----:R-:W-:Y:S02]  /*1c80*/  IMAD R6, R21, R96.reuse, RZ ;  /* 0x0000006015067224 */ /* 0x081fe400078e02ff */
[----:B------:R-:W-:-:S04]  /*1c90*/  IMAD.WIDE.U32 R94, R89, R96, R8 ;  /* 0x00000060595e7225 */ /* 0x000fc800078e0008 */
[----:B------:R-:W-:Y:S02]  /*1ca0*/  IMAD R93, R89, R97, R6 ;  /* 0x00000061595d7224 */ /* 0x000fe400078e0206 */
[-C--:B-1----:R-:W-:Y:S02]  /*1cb0*/  IMAD R10, R11, R100.reuse, RZ ;  /* 0x000000640b0a7224 */ /* 0x082fe400078e02ff */
[----:B------:R-:W-:Y:S02]  /*1cc0*/  IMAD.IADD R13, R95, 0x1, R93 ;  /* 0x000000015f0d7824 */ /* 0x000fe400078e025d */
[----:B------:R-:W-:Y:S02]  /*1cd0*/  IMAD.MOV.U32 R12, RZ, RZ, R94 ;  /* 0x000000ffff0c7224 */ /* 0x000fe400078e005e */
[C---:B------:R-:W-:Y:S02]  /*1ce0*/  IMAD R97, R105.reuse, R101, R10 ;  /* 0x0000006569617224 */ /* 0x040fe400078e020a */
[----:B------:R-:W-:-:S04]  /*1cf0*/  IMAD.WIDE.U32 R6, R105, R100, R12 ;  /* 0x0000006469067225 */ /* 0x000fc800078e000c */
[----:B------:R-:W-:Y:S01]  /*1d00*/  IMAD.IADD R5, R7, 0x1, R97 ;  /* 0x0000000107057824 */ /* 0x000fe200078e0261 */
[----:B--2---:R-:W-:-:S04]  /*1d10*/  LEA R14, P0, R6, R102, 0x1 ;  /* 0x00000066060e7211 */ /* 0x004fc800078008ff */
[----:B------:R-:W-:-:S05]  /*1d20*/  LEA.HI.X R15, R6, R103, R5, 0x1, P0 ;  /* 0x00000067060f7211 */ /* 0x000fca00000f0c05 */
[----:B------:R0:W2:Y:S01]  /*1d30*/  @P1 LDG.E.LTC128B.U16 R5, desc[UR36][R14.64] ;  /* 0x000000240e051981 */ /* 0x0000a2000c1e1520 */
[----:B------:R-:W-:Y:S01]  /*1d40*/  LEA R10, P0, R92, UR4, 0x1 ;  /* 0x000000045c0a7c11 */ /* 0x000fe2000f8008ff */
[----:B------:R-:W-:Y:S01]  /*1d50*/  IMAD.WIDE.U32 R6, R105, R100, R8 ;  /* 0x0000006469067225 */ /* 0x000fe200078e0008 */
[----:B------:R-:W-:Y:S03]  /*1d60*/  BSSY B1, `(.L_x_30) ;  /* 0x0000012000017945 */ /* 0x000fe60003800000 */
[----:B------:R-:W-:Y:S02]  /*1d70*/  IMAD.IADD R7, R97, 0x1, R7 ;  /* 0x0000000161077824 */ /* 0x000fe400078e0207 */
[----:B------:R-:W-:Y:S01]  /*1d80*/  IMAD.WIDE.U32 R20, R89, R96, R6 ;  /* 0x0000006059147225 */ /* 0x000fe200078e0006 */
[----:B0-----:R-:W-:-:S03]  /*1d90*/  SHF.L.U64.HI R15, R100, 0x3, R101 ;  /* 0x00000003640f7819 */ /* 0x001fc60000010265 */
[----:B------:R-:W-:Y:S01]  /*1da0*/  IMAD.IADD R7, R93, 0x1, R21 ;  /* 0x000000015d077824 */ /* 0x000fe200078e0215 */
[----:B------:R-:W-:Y:S01]  /*1db0*/  LEA R6, P4, R20, R102, 0x1 ;  /* 0x0000006614067211 */ /* 0x000fe200078808ff */
[----:B------:R-:W-:-:S03]  /*1dc0*/  IMAD.SHL.U32 R14, R100, 0x8, RZ ;  /* 0x00000008640e7824 */ /* 0x000fc600078e00ff */
[----:B------:R-:W-:Y:S01]  /*1dd0*/  LEA.HI.X R7, R20, R103, R7, 0x1, P4 ;  /* 0x0000006714077211 */ /* 0x000fe200020f0c07 */
[----:B--2---:R-:W-:-:S05]  /*1de0*/  HADD2.F32 R11, -RZ, R5.H0_H0 ;  /* 0x20000005ff0b7230 */ /* 0x004fca0000004100 */
[----:B------:R-:W-:-:S04]  /*1df0*/  FMUL R11, R11, R88 ;  /* 0x000000580b0b7220 */ /* 0x000fc80000400000 */
[----:B------:R-:W-:Y:S01]  /*1e00*/  FFMA R24, R24, R23, R11 ;  /* 0x0000001718187223 */ /* 0x000fe2000000000b */
[----:B------:R-:W-:Y:S02]  /*1e10*/  LEA.HI.X R11, R92, UR5, R91, 0x1, P0 ;  /* 0x000000055c0b7c11 */ /* 0x000fe400080f0c5b */
[----:B------:R-:W-:Y:S02]  /*1e20*/  ISETP.GT.AND P0, PT, R4, 0x1, PT ;  /* 0x000000010400780c */ /* 0x000fe40003f04270 */
[----:B------:R-:W-:Y:S02]  /*1e30*/  F2FP.F16.F32.PACK_AB R24, RZ, R24 ;  /* 0x00000018ff18723e */ /* 0x000fe400000000ff */
[----:B------:R-:W-:-:S03]  /*1e40*/  ISETP.GT.AND P3, PT, R3, RZ, P0 ;  /* 0x000000ff0300720c */ /* 0x000fc60000764270 */
[----:B------:R0:W-:Y:S10]  /*1e50*/  @P1 STG.E.U16 desc[UR36][R10.64], R24 ;  /* 0x000000180a001986 */ /* 0x0001f4000c101524 */
[----:B------:R-:W-:Y:S05]  /*1e60*/  @!P3 BRA `(.L_x_31) ;  /* 0x000000000004b947 */ /* 0x000fea0003800000 */
[----:B------:R1:W5:Y:S02]  /*1e70*/  LDG.E.LTC128B.U16 R5, desc[UR36][R6.64+0x2] ;  /* 0x0000022406057981 */ /* 0x000364000c1e1520 */
.L_x_31:
[----:B------:R-:W-:Y:S05]  /*1e80*/  BSYNC B1 ;  /* 0x0000000000017941 */ /* 0x000fea0003800000 */
.L_x_30:
[----:B-----5:R-:W-:Y:S01]  /*1e90*/  HADD2.F32 R91, -RZ, R5.H0_H0 ;  /* 0x20000005ff5b7230 */ /* 0x020fe20000004100 */
[----:B------:R-:W-:Y:S01]  /*1ea0*/  ISETP.GT.AND P2, PT, R3, 0x8, P2 ;  /* 0x000000080300780c */ /* 0x000fe20001744270 */
[----:B------:R-:W-:Y:S01]  /*1eb0*/  IMAD.WIDE.U32 R20, R105, R100, R14 ;  /* 0x0000006469147225 */ /* 0x000fe200078e000e */
[----:B0-----:R-:W-:-:S03]  /*1ec0*/  PRMT R24, R5, 0x7610, R24 ;  /* 0x0000761005187816 */ /* 0x001fc60000000018 */
[----:B------:R-:W-:Y:S01]  /*1ed0*/  FMUL R12, R91, R88 ;  /* 0x000000585b0c7220 */ /* 0x000fe20000400000 */
[----:B------:R-:W-:Y:S01]  /*1ee0*/  IMAD.IADD R97, R97, 0x1, R21 ;  /* 0x0000000161617824 */ /* 0x000fe200078e0215 */
[----:B------:R-:W-:Y:S02]  /*1ef0*/  IADD3 R94, P1, R94, R20, RZ ;  /* 0x000000145e5e7210 */ /* 0x000fe40007f3e0ff */
[----:B------:R-:W-:-:S03]  /*1f00*/  FFMA R12, R25, R23, R12 ;  /* 0x00000017190c7223 */ /* 0x000fc6000000000c */
[----:B------:R-:W-:Y:S01]  /*1f10*/  IMAD.X R13, R97, 0x1, R13, P1 ;  /* 0x00000001610d7824 */ /* 0x000fe200008e060d */
[C---:B------:R-:W-:Y:S02]  /*1f20*/  LEA R14, P1, R94.reuse, R102, 0x1 ;  /* 0x000000665e0e7211 */ /* 0x040fe400078208ff */
[----:B------:R-:W-:Y:S02]  /*1f30*/  F2FP.F16.F32.PACK_AB R12, RZ, R12 ;  /* 0x0000000cff0c723e */ /* 0x000fe400000000ff */
[----:B------:R-:W-:Y:S02]  /*1f40*/  LEA.HI.X R15, R94, R103, R13, 0x1, P1 ;  /* 0x000000675e0f7211 */ /* 0x000fe400008f0c0d */
[----:B------:R-:W-:-:S05]  /*1f50*/  PRMT R21, R12, 0x7610, R21 ;  /* 0x000076100c157816 */ /* 0x000fca0000000015 */
[----:B------:R0:W-:Y:S04]  /*1f60*/  @P3 STG.E.U16 desc[UR36][R10.64+0x2], R21 ;  /* 0x000002150a003986 */ /* 0x0001e8000c101524 */
[----:B------:R-:W2:Y:S01]  /*1f70*/  @P2 LDG.E.LTC128B.U16 R24, desc[UR36][R14.64] ;  /* 0x000000240e182981 */ /* 0x000ea2000c1e1520 */
[----:B------:R-:W-:Y:S01]  /*1f80*/  IADD3 R20, P1, R8, R20, RZ ;  /* 0x0000001408147210 */ /* 0x000fe20007f3e0ff */
[----:B------:R-:W-:Y:S01]  /*1f90*/  BSSY B1, `(.L_x_32) ;  /* 0x0000011000017945 */ /* 0x000fe20003800000 */
[C---:B------:R-:W-:Y:S02]  /*1fa0*/  SHF.L.U64.HI R13, R98.reuse, 0x4, R99 ;  /* 0x00000004620d7819 */ /* 0x040fe40000010263 */
[----:B------:R-:W-:Y:S01]  /*1fb0*/  ISETP.GT.AND P0, PT, R3, 0x8, P0 ;  /* 0x000000080300780c */ /* 0x000fe20000704270 */
[----:B0-----:R-:W-:Y:S01]  /*1fc0*/  IMAD.X R21, R9, 0x1, R97, P1 ;  /* 0x0000000109157824 */ /* 0x001fe200008e0661 */
[----:B------:R-:W-:Y:S01]  /*1fd0*/  LEA R12, P1, R98, R10, 0x4 ;  /* 0x0000000a620c7211 */ /* 0x000fe200078220ff */
[----:B------:R-:W-:-:S04]  /*1fe0*/  IMAD.WIDE.U32 R20, R89, R96, R20 ;  /* 0x0000006059147225 */ /* 0x000fc800078e0014 */
[----:B------:R-:W-:Y:S01]  /*1ff0*/  IMAD.X R13, R13, 0x1, R11, P1 ;  /* 0x000000010d0d7824 */ /* 0x000fe200008e060b */
[----:B------:R-:W-:Y:S01]  /*2000*/  LEA R8, P3, R20, R102, 0x1 ;  /* 0x0000006614087211 */ /* 0x000fe200078608ff */
[----:B------:R-:W-:-:S05]  /*2010*/  IMAD.IADD R9, R93, 0x1, R21 ;  /* 0x000000015d097824 */ /* 0x000fca00078e0215 */
[----:B------:R-:W-:Y:S01]  /*2020*/  LEA.HI.X R9, R20, R103, R9, 0x1, P3 ;  /* 0x0000006714097211 */ /* 0x000fe200018f0c09 */
[----:B--2---:R-:W-:-:S05]  /*2030*/  HADD2.F32 R5, -RZ, R24.H0_H0 ;  /* 0x20000018ff057230 */ /* 0x004fca0000004100 */
[----:B------:R-:W-:-:S04]  /*2040*/  FMUL R5, R5, R88 ;  /* 0x0000005805057220 */ /* 0x000fc80000400000 */
[----:B------:R-:W-:-:S05]  /*2050*/  FFMA R5, R26, R23, R5 ;  /* 0x000000171a057223 */ /* 0x000fca0000000005 */
[----:B------:R-:W-:-:S05]  /*2060*/  F2FP.F16.F32.PACK_AB R5, RZ, R5 ;  /* 0x00000005ff05723e */ /* 0x000fca00000000ff */
[----:B------:R0:W-:Y:S01]  /*2070*/  @P2 STG.E.U16 desc[UR36][R12.64], R5 ;  /* 0x000000050c002986 */ /* 0x0001e2000c101524 */
[----:B------:R-:W-:Y:S05]  /*2080*/  @!P0 BRA `(.L_x_33) ;  /* 0x0000000000048947 */ /* 0x000fea0003800000 */
[----:B------:R2:W5:Y:S02]  /*2090*/  LDG.E.LTC128B.U16 R24, desc[UR36][R8.64+0x2] ;  /* 0x0000022408187981 */ /* 0x000564000c1e1520 */
.L_x_33:
[----:B------:R-:W-:Y:S05]  /*20a0*/  BSYNC B1 ;  /* 0x0000000000017941 */ /* 0x000fea0003800000 */
.L_x_32:
[----:B0----5:R-:W-:Y:S01]  /*20b0*/  HADD2.F32 R5, -RZ, R24.H0_H0 ;  /* 0x20000018ff057230 */ /* 0x021fe20000004100 */
[----:B------:R-:W-:Y:S01]  /*20c0*/  ISETP.GT.AND P1, PT, R4, 0x8, PT ;  /* 0x000000080400780c */ /* 0x000fe20003f24270 */
[----:B------:R-:W-:Y:S03]  /*20d0*/  BSSY B1, `(.L_x_34) ;  /* 0x0000008000017945 */ /* 0x000fe60003800000 */
[----:B------:R-:W-:Y:S01]  /*20e0*/  FMUL R14, R5, R88 ;  /* 0x00000058050e7220 */ /* 0x000fe20000400000 */
[----:B------:R-:W-:-:S03]  /*20f0*/  ISETP.GT.AND P2, PT, R3, RZ, P1 ;  /* 0x000000ff0300720c */ /* 0x000fc60000f44270 */
[----:B------:R-:W-:-:S05]  /*2100*/  FFMA R14, R27, R23, R14 ;  /* 0x000000171b0e7223 */ /* 0x000fca000000000e */
[----:B------:R-:W-:-:S05]  /*2110*/  F2FP.F16.F32.PACK_AB R14, RZ, R14 ;  /* 0x0000000eff0e723e */ /* 0x000fca00000000ff */
[----:B------:R0:W-:Y:S01]  /*2120*/  @P0 STG.E.U16 desc[UR36][R12.64+0x2], R14 ;  /* 0x0000020e0c000986 */ /* 0x0001e2000c101524 */
[----:B------:R-:W-:Y:S05]  /*2130*/  @!P2 BRA `(.L_x_35) ;  /* 0x000000000004a947 */ /* 0x000fea0003800000 */
[----:B------:R3:W5:Y:S02]  /*2140*/  LDG.E.LTC128B.U16 R24, desc[UR36][R6.64+0x10] ;  /* 0x0000102406187981 */ /* 0x000764000c1e1520 */
.L_x_35:
[----:B------:R-:W-:Y:S05]  /*2150*/  BSYNC B1 ;  /* 0x0000000000017941 */ /* 0x000fea0003800000 */
.L_x_34:
[----:B-----5:R-:W-:Y:S01]  /*2160*/  HADD2.F32 R5, -RZ, R24.H0_H0 ;  /* 0x20000018ff057230 */ /* 0x020fe20000004100 */
        /* <DEDUP_REMOVED lines=9> */
.L_x_37:
[----:B------:R-:W-:Y:S05]  /*2200*/  BSYNC B1 ;  /* 0x0000000000017941 */ /* 0x000fea0003800000 */
.L_x_36:
[----:B----45:R-:W-:Y:S01]  /*2210*/  HADD2.F32 R5, -RZ, R24.H0_H0 ;  /* 0x20000018ff057230 */ /* 0x030fe20000004100 */
[----:B------:R-:W-:Y:S01]  /*2220*/  ISETP.GT.AND P1, PT, R3, 0x8, P1 ;  /* 0x000000080300780c */ /* 0x000fe20000f24270 */
[----:B------:R-:W-:Y:S03]  /*2230*/  BSSY B1, `(.L_x_38) ;  /* 0x0000007000017945 */ /* 0x000fe60003800000 */
[----:B0-----:R-:W-:-:S04]  /*2240*/  FMUL R14, R5, R88 ;  /* 0x00000058050e7220 */ /* 0x001fc80000400000 */
[----:B------:R-:W-:-:S05]  /*2250*/  FFMA R14, R29, R23, R14 ;  /* 0x000000171d0e7223 */ /* 0x000fca000000000e */
[----:B------:R-:W-:-:S05]  /*2260*/  F2FP.F16.F32.PACK_AB R14, RZ, R14 ;  /* 0x0000000eff0e723e */ /* 0x000fca00000000ff */
[----:B------:R0:W-:Y:S01]  /*2270*/  @P3 STG.E.U16 desc[UR36][R10.64+0x12], R14 ;  /* 0x0000120e0a003986 */ /* 0x0001e2000c101524 */
[----:B------:R-:W-:Y:S05]  /*2280*/  @!P1 BRA `(.L_x_39) ;  /* 0x0000000000049947 */ /* 0x000fea0003800000 */
[----:B------:R4:W5:Y:S02]  /*2290*/  LDG.E.LTC128B.U16 R24, desc[UR36][R8.64+0x10] ;  /* 0x0000102408187981 */ /* 0x000964000c1e1520 */
.L_x_39:
[----:B------:R-:W-:Y:S05]  /*22a0*/  BSYNC B1 ;  /* 0x0000000000017941 */ /* 0x000fea0003800000 */
.L_x_38:
[----:B-----5:R-:W-:Y:S01]  /*22b0*/  HADD2.F32 R5, -RZ, R24.H0_H0 ;  /* 0x20000018ff057230 */ /* 0x020fe20000004100 */
[----:B------:R-:W-:Y:S01]  /*22c0*/  ISETP.GT.AND P0, PT, R3, 0x8, P0 ;  /* 0x000000080300780c */ /* 0x000fe20000704270 */
[----:B------:R-:W-:Y:S03]  /*22d0*/  BSSY B1, `(.L_x_40) ;  /* 0x0000007000017945 */ /* 0x000fe60003800000 */
[----:B------:R-:W-:-:S04]  /*22e0*/  FMUL R5, R5, R88 ;  /* 0x0000005805057220 */ /* 0x000fc80000400000 */
[----:B------:R-:W-:-:S05]  /*22f0*/  FFMA R5, R30, R23, R5 ;  /* 0x000000171e057223 */ /* 0x000fca0000000005 */
[----:B------:R-:W-:-:S05]  /*2300*/  F2FP.F16.F32.PACK_AB R5, RZ, R5 ;  /* 0x00000005ff05723e */ /* 0x000fca00000000ff */
[----:B------:R0:W-:Y:S01]  /*2310*/  @P1 STG.E.U16 desc[UR36][R12.64+0x10], R5 ;  /* 0x000010050c001986 */ /* 0x0001e2000c101524 */
[----:B------:R-:W-:Y:S05]  /*2320*/  @!P0 BRA `(.L_x_41) ;  /* 0x0000000000048947 */ /* 0x000fea0003800000 */
[----:B------:R0:W5:Y:S02]  /*2330*/  LDG.E.LTC128B.U16 R24, desc[UR36][R8.64+0x12] ;  /* 0x0000122408187981 */ /* 0x000164000c1e1520 */
.L_x_41:
[----:B------:R-:W-:Y:S05]  /*2340*/  BSYNC B1 ;  /* 0x0000000000017941 */ /* 0x000fea0003800000 */
.L_x_40:
        /* <DEDUP_REMOVED lines=10> */
.L_x_43:
[----:B------:R-:W-:Y:S05]  /*23f0*/  BSYNC B1 ;  /* 0x0000000000017941 */ /* 0x000fea0003800000 */
.L_x_42:
        /* <DEDUP_REMOVED lines=10> */
.L_x_45:
[----:B------:R-:W-:Y:S05]  /*24a0*/  BSYNC B1 ;  /* 0x0000000000017941 */ /* 0x000fea0003800000 */
.L_x_44:
[----:B0----5:R-:W-:Y:S01]  /*24b0*/  HADD2.F32 R5, -RZ, R24.H0_H0 ;  /* 0x20000018ff057230 */ /* 0x021fe20000004100 */
        /* <DEDUP_REMOVED lines=8> */
.L_x_47:
[----:B------:R-:W-:Y:S05]  /*2540*/  BSYNC B1 ;  /* 0x0000000000017941 */ /* 0x000fea0003800000 */
.L_x_46:
        /* <DEDUP_REMOVED lines=9> */
.L_x_49:
[----:B------:R-:W-:Y:S05]  /*25e0*/  BSYNC B1 ;  /* 0x0000000000017941 */ /* 0x000fea0003800000 */
.L_x_48:
        /* <DEDUP_REMOVED lines=10> */
.L_x_51:
[----:B------:R-:W-:Y:S05]  /*2690*/  BSYNC B1 ;  /* 0x0000000000017941 */ /* 0x000fea0003800000 */
.L_x_50:
        /* <DEDUP_REMOVED lines=10> */
.L_x_53:
[----:B------:R-:W-:Y:S05]  /*2740*/  BSYNC B1 ;  /* 0x0000000000017941 */ /* 0x000fea0003800000 */
.L_x_52:
        /* <DEDUP_REMOVED lines=9> */
.L_x_55:
[----:B------:R-:W-:Y:S05]  /*27e0*/  BSYNC B1 ;  /* 0x0000000000017941 */ /* 0x000fea0003800000 */
.L_x_54:
        /* <DEDUP_REMOVED lines=9> */
.L_x_57:
[----:B------:R-:W-:Y:S05]  /*2880*/  BSYNC B1 ;  /* 0x0000000000017941 */ /* 0x000fea0003800000 */
.L_x_56:
        /* <DEDUP_REMOVED lines=10> */
.L_x_59:
[----:B------:R-:W-:Y:S05]  /*2930*/  BSYNC B1 ;  /* 0x0000000000017941 */ /* 0x000fea0003800000 */
.L_x_58:
        /* <DEDUP_REMOVED lines=10> */
.L_x_61:
[----:B------:R-:W-:Y:S05]  /*29e0*/  BSYNC B1 ;  /* 0x0000000000017941 */ /* 0x000fea0003800000 */
.L_x_60:
        /* <DEDUP_REMOVED lines=9> */
.L_x_63:
[----:B------:R-:W-:Y:S05]  /*2a80*/  BSYNC B1 ;  /* 0x0000000000017941 */ /* 0x000fea0003800000 */
.L_x_62:
        /* <DEDUP_REMOVED lines=9> */
.L_x_65:
[----:B------:R-:W-:Y:S05]  /*2b20*/  BSYNC B1 ;  /* 0x0000000000017941 */ /* 0x000fea0003800000 */
.L_x_64:
        /* <DEDUP_REMOVED lines=10> */
.L_x_67:
[----:B------:R-:W-:Y:S05]  /*2bd0*/  BSYNC B1 ;  /* 0x0000000000017941 */ /* 0x000fea0003800000 */
.L_x_66:
        /* <DEDUP_REMOVED lines=10> */
.L_x_69:
[----:B------:R-:W-:Y:S05]  /*2c80*/  BSYNC B1 ;  /* 0x0000000000017941 */ /* 0x000fea0003800000 */
.L_x_68:
        /* <DEDUP_REMOVED lines=9> */
.L_x_71:
[----:B------:R-:W-:Y:S05]  /*2d20*/  BSYNC B1 ;  /* 0x0000000000017941 */ /* 0x000fea0003800000 */
.L_x_70:
        /* <DEDUP_REMOVED lines=9> */
.L_x_73:
[----:B------:R-:W-:Y:S05]  /*2dc0*/  BSYNC B1 ;  /* 0x0000000000017941 */ /* 0x000fea0003800000 */
.L_x_72:
        /* <DEDUP_REMOVED lines=10> */
.L_x_75:
[----:B------:R-:W-:Y:S05]  /*2e70*/  BSYNC B1 ;  /* 0x0000000000017941 */ /* 0x000fea0003800000 */
.L_x_74:
        /* <DEDUP_REMOVED lines=10> */
.L_x_77:
[----:B------:R-:W-:Y:S05]  /*2f20*/  BSYNC B1 ;  /* 0x0000000000017941 */ /* 0x000fea0003800000 */
.L_x_76:
        /* <DEDUP_REMOVED lines=9> */
.L_x_79:
[----:B------:R-:W-:Y:S05]  /*2fc0*/  BSYNC B1 ;  /* 0x0000000000017941 */ /* 0x000fea0003800000 */
.L_x_78:
        /* <DEDUP_REMOVED lines=9> */
.L_x_81:
[----:B------:R-:W-:Y:S05]  /*3060*/  BSYNC B1 ;  /* 0x0000000000017941 */ /* 0x000fea0003800000 */
.L_x_80:
        /* <DEDUP_REMOVED lines=10> */
.L_x_83:
[----:B------:R-:W-:Y:S05]  /*3110*/  BSYNC B1 ;  /* 0x0000000000017941 */ /* 0x000fea0003800000 */
.L_x_82:
        /* <DEDUP_REMOVED lines=10> */
.L_x_85:
[----:B------:R-:W-:Y:S05]  /*31c0*/  BSYNC B1 ;  /* 0x0000000000017941 */ /* 0x000fea0003800000 */
.L_x_84:
        /* <DEDUP_REMOVED lines=9> */
.L_x_87:
[----:B------:R-:W-:Y:S05]  /*3260*/  BSYNC B1 ;  /* 0x0000000000017941 */ /* 0x000fea0003800000 */
.L_x_86:
        /* <DEDUP_REMOVED lines=9> */
.L_x_89:
[----:B------:R-:W-:Y:S05]  /*3300*/  BSYNC B1 ;  /* 0x0000000000017941 */ /* 0x000fea0003800000 */
.L_x_88:
        /* <DEDUP_REMOVED lines=10> */
.L_x_91:
[----:B------:R-:W-:Y:S05]  /*33b0*/  BSYNC B1 ;  /* 0x0000000000017941 */ /* 0x000fea0003800000 */
.L_x_90:
        /* <DEDUP_REMOVED lines=10> */
.L_x_93:
[----:B------:R-:W-:Y:S05]  /*3460*/  BSYNC B1 ;  /* 0x0000000000017941 */ /* 0x000fea0003800000 */
.L_x_92:
        /* <DEDUP_REMOVED lines=9> */
.L_x_95:
[----:B------:R-:W-:Y:S05]  /*3500*/  BSYNC B1 ;  /* 0x0000000000017941 */ /* 0x000fea0003800000 */
.L_x_94:
        /* <DEDUP_REMOVED lines=9> */
.L_x_97:
[----:B------:R-:W-:Y:S05]  /*35a0*/  BSYNC B1 ;  /* 0x0000000000017941 */ /* 0x000fea0003800000 */
.L_x_96:
        /* <DEDUP_REMOVED lines=10> */
.L_x_99:
[----:B------:R-:W-:Y:S05]  /*3650*/  BSYNC B1 ;  /* 0x0000000000017941 */ /* 0x000fea0003800000 */
.L_x_98:
        /* <DEDUP_REMOVED lines=10> */
.L_x_101:
[----:B------:R-:W-:Y:S05]  /*3700*/  BSYNC B1 ;  /* 0x0000000000017941 */ /* 0x000fea0003800000 */
.L_x_100:
        /* <DEDUP_REMOVED lines=9> */
.L_x_103:
[----:B------:R-:W-:Y:S05]  /*37a0*/  BSYNC B1 ;  /* 0x0000000000017941 */ /* 0x000fea0003800000 */
.L_x_102:
        /* <DEDUP_REMOVED lines=9> */
.L_x_105:
[----:B------:R-:W-:Y:S05]  /*3840*/  BSYNC B1 ;  /* 0x0000000000017941 */ /* 0x000fea0003800000 */
.L_x_104:
        /* <DEDUP_REMOVED lines=10> */
.L_x_107:
[----:B------:R-:W-:Y:S05]  /*38f0*/  BSYNC B1 ;  /* 0x0000000000017941 */ /* 0x000fea0003800000 */
.L_x_106:
        /* <DEDUP_REMOVED lines=10> */
.L_x_109:
[----:B------:R-:W-:Y:S05]  /*39a0*/  BSYNC B1 ;  /* 0x0000000000017941 */ /* 0x000fea0003800000 */
.L_x_108:
        /* <DEDUP_REMOVED lines=9> */
.L_x_111:
[----:B------:R-:W-:Y:S05]  /*3a40*/  BSYNC B1 ;  /* 0x0000000000017941 */ /* 0x000fea0003800000 */
.L_x_110:
        /* <DEDUP_REMOVED lines=9> */
.L_x_113:
[----:B------:R-:W-:Y:S05]  /*3ae0*/  BSYNC B1 ;  /* 0x0000000000017941 */ /* 0x000fea0003800000 */
.L_x_112:
        /* <DEDUP_REMOVED lines=10> */
.L_x_115:
[----:B------:R-:W-:Y:S05]  /*3b90*/  BSYNC B1 ;  /* 0x0000000000017941 */ /* 0x000fea0003800000 */
.L_x_114:
        /* <DEDUP_REMOVED lines=10> */
.L_x_117:
[----:B------:R-:W-:Y:S05]  /*3c40*/  BSYNC B1 ;  /* 0x0000000000017941 */ /* 0x000fea0003800000 */
.L_x_116:
        /* <DEDUP_REMOVED lines=9> */
.L_x_119:
[----:B------:R-:W-:Y:S05]  /*3ce0*/  BSYNC B1 ;  /* 0x0000000000017941 */ /* 0x000fea0003800000 */
.L_x_118:
        /* <DEDUP_REMOVED lines=9> */
.L_x_121:
[----:B------:R-:W-:Y:S05]  /*3d80*/  BSYNC B1 ;  /* 0x0000000000017941 */ /* 0x000fea0003800000 */
.L_x_120:
        /* <DEDUP_REMOVED lines=10> */
.L_x_123:
[----:B------:R-:W-:Y:S05]  /*3e30*/  BSYNC B1 ;  /* 0x0000000000017941 */ /* 0x000fea0003800000 */
.L_x_122:
        /* <DEDUP_REMOVED lines=10> */
.L_x_125:
[----:B------:R-:W-:Y:S05]  /*3ee0*/  BSYNC B1 ;  /* 0x0000000000017941 */ /* 0x000fea0003800000 */
.L_x_124:
        /* <DEDUP_REMOVED lines=9> */
.L_x_127:
[----:B------:R-:W-:Y:S05]  /*3f80*/  BSYNC B1 ;  /* 0x0000000000017941 */ /* 0x000fea0003800000 */
.L_x_126:
        /* <DEDUP_REMOVED lines=9> */
.L_x_129:
[----:B------:R-:W-:Y:S05]  /*4020*/  BSYNC B1 ;  /* 0x0000000000017941 */ /* 0x000fea0003800000 */
.L_x_128:
        /* <DEDUP_REMOVED lines=10> */
.L_x_131:
[----:B------:R-:W-:Y:S05]  /*40d0*/  BSYNC B1 ;  /* 0x0000000000017941 */ /* 0x000fea0003800000 */
.L_x_130:
        /* <DEDUP_REMOVED lines=10> */
.L_x_133:
[----:B------:R-:W-:Y:S05]  /*4180*/  BSYNC B1 ;  /* 0x0000000000017941 */ /* 0x000fea0003800000 */
.L_x_132:
        /* <DEDUP_REMOVED lines=9> */
.L_x_135:
[----:B------:R-:W-:Y:S05]  /*4220*/  BSYNC B1 ;  /* 0x0000000000017941 */ /* 0x000fea0003800000 */
.L_x_134:
        /* <DEDUP_REMOVED lines=9> */
.L_x_137:
[----:B------:R-:W-:Y:S05]  /*42c0*/  BSYNC B1 ;  /* 0x0000000000017941 */ /* 0x000fea0003800000 */
.L_x_136:
        /* <DEDUP_REMOVED lines=10> */
.L_x_139:
[----:B------:R-:W-:Y:S05]  /*4370*/  BSYNC B1 ;  /* 0x0000000000017941 */ /* 0x000fea0003800000 */
.L_x_138:
        /* <DEDUP_REMOVED lines=10> */
.L_x_141:
[----:B------:R-:W-:Y:S05]  /*4420*/  BSYNC B1 ;  /* 0x0000000000017941 */ /* 0x000fea0003800000 */
.L_x_140:
        /* <DEDUP_REMOVED lines=9> */
.L_x_143:
[----:B------:R-:W-:Y:S05]  /*44c0*/  BSYNC B1 ;  /* 0x0000000000017941 */ /* 0x000fea0003800000 */
.L_x_142:
        /* <DEDUP_REMOVED lines=9> */
.L_x_145:
[----:B------:R-:W-:Y:S05]  /*4560*/  BSYNC B1 ;  /* 0x0000000000017941 */ /* 0x000fea0003800000 */
.L_x_144:
        /* <DEDUP_REMOVED lines=10> */
.L_x_147:
[----:B------:R-:W-:Y:S05]  /*4610*/  BSYNC B1 ;  /* 0x0000000000017941 */ /* 0x000fea0003800000 */
.L_x_146:
[----:B-----5:R-:W-:Y:S01]  /*4620*/  HADD2.F32 R5, -RZ, R24.H0_H0 ;  /* 0x20000018ff057230 */ /* 0x020fe20000004100 */
[----:B------:R-:W-:Y:S01]  /*4630*/  ISETP.GT.AND P0, PT, R4, 0x79, PT ;  /* 0x000000790400780c */ /* 0x000fe20003f04270 */
[----:B------:R-:W-:Y:S01]  /*4640*/  @P2 IMAD.MOV.U32 R4, RZ, RZ, R10 ;  /* 0x000000ffff042224 */ /* 0x000fe200078e000a */
[----:B------:R-:W-:Y:S02]  /*4650*/  BSSY B1, `(.L_x_148) ;  /* 0x000000a000017945 */ /* 0x000fe40003800000 */
[----:B------:R-:W-:Y:S01]  /*4660*/  FMUL R5, R5, R88 ;  /* 0x0000005805057220 */ /* 0x000fe20000400000 */
[----:B------:R-:W-:-:S03]  /*4670*/  ISETP.GT.AND P3, PT, R3, RZ, P0 ;  /* 0x000000ff0300720c */ /* 0x000fc60000764270 */
[----:B------:R-:W-:-:S05]  /*4680*/  FFMA R5, R84, R23, R5 ;  /* 0x0000001754057223 */ /* 0x000fca0000000005 */
[----:B------:R-:W-:-:S04]  /*4690*/  F2FP.F16.F32.PACK_AB R5, RZ, R5 ;  /* 0x00000005ff05723e */ /* 0x000fc800000000ff */
[----:B0-----:R-:W-:Y:S01]  /*46a0*/  PRMT R14, R5, 0x7610, R14 ;  /* 0x00007610050e7816 */ /* 0x001fe2000000000e */
[----:B------:R-:W-:-:S05]  /*46b0*/  @P2 IMAD.MOV.U32 R5, RZ, RZ, R11 ;  /* 0x000000ffff052224 */ /* 0x000fca00078e000b */
[----:B------:R0:W-:Y:S01]  /*46c0*/  @P2 STG.E.U16 desc[UR36][R4.64+0xf0], R14 ;  /* 0x0000f00e04002986 */ /* 0x0001e2000c101524 */
[----:B------:R-:W-:Y:S05]  /*46d0*/  @!P3 BRA `(.L_x_149) ;  /* 0x000000000004b947 */ /* 0x000fea0003800000 */
[----:B------:R0:W5:Y:S02]  /*46e0*/  LDG.E.LTC128B.U16 R24, desc[UR36][R6.64+0xf2] ;  /* 0x0000f22406187981 */ /* 0x000164000c1e1520 */
.L_x_149:
[----:B------:R-:W-:Y:S05]  /*46f0*/  BSYNC B1 ;  /* 0x0000000000017941 */ /* 0x000fea0003800000 */
.L_x_148:
        /* <DEDUP_REMOVED lines=9> */
.L_x_151:
[----:B------:R-:W-:Y:S05]  /*4790*/  BSYNC B1 ;  /* 0x0000000000017941 */ /* 0x000fea0003800000 */
.L_x_150:
[----:B-----5:R-:W-:Y:S01]  /*47a0*/  HADD2.F32 R5, -RZ, R24.H0_H0 ;  /* 0x20000018ff057230 */ /* 0x020fe20000004100 */
[----:B------:R-:W-:Y:S01]  /*47b0*/  ISETP.GT.AND P0, PT, R3, 0x8, P0 ;  /* 0x000000080300780c */ /* 0x000fe20000704270 */
[----:B0-----:R-:W-:Y:S01]  /*47c0*/  @P1 IMAD.MOV.U32 R4, RZ, RZ, R12 ;  /* 0x000000ffff041224 */ /* 0x001fe200078e000c */
[----:B------:R-:W-:Y:S02]  /*47d0*/  BSSY B1, `(.L_x_152) ;  /* 0x0000009000017945 */ /* 0x000fe40003800000 */
[----:B------:R-:W-:-:S04]  /*47e0*/  FMUL R5, R5, R88 ;  /* 0x0000005805057220 */ /* 0x000fc80000400000 */
[----:B------:R-:W-:-:S05]  /*47f0*/  FFMA R5, R86, R23, R5 ;  /* 0x0000001756057223 */ /* 0x000fca0000000005 */
[----:B------:R-:W-:-:S04]  /*4800*/  F2FP.F16.F32.PACK_AB R5, RZ, R5 ;  /* 0x00000005ff05723e */ /* 0x000fc800000000ff */
[----:B-1-3--:R-:W-:Y:S01]  /*4810*/  PRMT R6, R5, 0x7610, R6 ;  /* 0x0000761005067816 */ /* 0x00afe20000000006 */
[----:B------:R-:W-:-:S05]  /*4820*/  @P1 IMAD.MOV.U32 R5, RZ, RZ, R13 ;  /* 0x000000ffff051224 */ /* 0x000fca00078e000d */
[----:B------:R0:W-:Y:S01]  /*4830*/  @P1 STG.E.U16 desc[UR36][R4.64+0xf0], R6 ;  /* 0x0000f00604001986 */ /* 0x0001e2000c101524 */
[----:B------:R-:W-:Y:S05]  /*4840*/  @!P0 BRA `(.L_x_153) ;  /* 0x0000000000048947 */ /* 0x000fea0003800000 */
[----:B------:R1:W5:Y:S02]  /*4850*/  LDG.E.LTC128B.U16 R24, desc[UR36][R8.64+0xf2] ;  /* 0x0000f22408187981 */ /* 0x000364000c1e1520 */
.L_x_153:
[----:B------:R-:W-:Y:S05]  /*4860*/  BSYNC B1 ;  /* 0x0000000000017941 */ /* 0x000fea0003800000 */
.L_x_152:
[----:B------:R-:W-:Y:S05]  /*4870*/  @!P0 BRA `(.L_x_154) ;  /* 0x0000001000e88947 */ /* 0x000fea0003800000 */
[----:B-----5:R-:W-:-:S05]  /*4880*/  HADD2.F32 R3, -RZ, R24.H0_H0 ;  /* 0x20000018ff037230 */ /* 0x020fca0000004100 */
[----:B0-----:R-:W-:-:S04]  /*4890*/  FMUL R4, R3, R88 ;  /* 0x0000005803047220 */ /* 0x001fc80000400000 */
[----:B------:R-:W-:-:S05]  /*48a0*/  FFMA R4, R87, R23, R4 ;  /* 0x0000001757047223 */ /* 0x000fca0000000004 */
[----:B------:R-:W-:-:S05]  /*48b0*/  F2FP.F16.F32.PACK_AB R4, RZ, R4 ;  /* 0x00000004ff04723e */ /* 0x000fca00000000ff */
[----:B------:R3:W-:Y:S01]  /*48c0*/  STG.E.U16 desc[UR36][R12.64+0xf2], R4 ;  /* 0x0000f2040c007986 */ /* 0x0007e2000c101524 */
[----:B------:R-:W-:Y:S05]  /*48d0*/  BRA `(.L_x_154) ;  /* 0x0000001000d07947 */ /* 0x000fea0003800000 */
.L_x_29:
[----:B------:R-:W-:Y:S01]  /*48e0*/  ISETP.GT.AND P0, PT, R4, 0x1, PT ;  /* 0x000000010400780c */ /* 0x000fe20003f04270 */
[----:B------:R-:W-:Y:S01]  /*48f0*/  ULDC.64 UR4, c[0x0][0x5c0] ;  /* 0x0001700000047ab9 */ /* 0x000fe20000000a00 */
[-C--:B------:R-:W-:Y:S01]  /*4900*/  FMUL R24, R24, R23.reuse ;  /* 0x0000001718187220 */ /* 0x080fe20000400000 */
[-C--:B------:R-:W-:Y:S01]  /*4910*/  FMUL R25, R25, R23.reuse ;  /* 0x0000001719197220 */ /* 0x080fe20000400000 */
[----:B------:R-:W-:Y:S01]  /*4920*/  ISETP.GT.AND P3, PT, R3, RZ, P0 ;  /* 0x000000ff0300720c */ /* 0x000fe20000764270 */
[-C--:B------:R-:W-:Y:S01]  /*4930*/  FMUL R26, R26, R23.reuse ;  /* 0x000000171a1a7220 */ /* 0x080fe20000400000 */
[----:B------:R-:W-:Y:S01]  /*4940*/  LEA R6, P4, R92, UR4, 0x1 ;  /* 0x000000045c067c11 */ /* 0x000fe2000f8808ff */
[-C--:B------:R-:W-:Y:S01]  /*4950*/  FMUL R27, R27, R23.reuse ;  /* 0x000000171b1b7220 */ /* 0x080fe20000400000 */
[----:B------:R-:W-:Y:S01]  /*4960*/  F2FP.F16.F32.PACK_AB R24, RZ, R24 ;  /* 0x00000018ff18723e */ /* 0x000fe200000000ff */
[-C--:B------:R-:W-:Y:S01]  /*4970*/  FMUL R28, R28, R23.reuse ;  /* 0x000000171c1c7220 */ /* 0x080fe20000400000 */
[----:B------:R-:W-:Y:S01]  /*4980*/  LEA.HI.X R7, R92, UR5, R91, 0x1, P4 ;  /* 0x000000055c077c11 */ /* 0x000fe2000a0f0c5b */
[----:B------:R-:W-:Y:S01]  /*4990*/  FMUL R29, R29, R23 ;  /* 0x000000171d1d7220 */ /* 0x000fe20000400000 */
[----:B------:R-:W-:Y:S01]  /*49a0*/  F2FP.F16.F32.PACK_AB R25, RZ, R25 ;  /* 0x00000019ff19723e */ /* 0x000fe200000000ff */
[-C--:B------:R-:W-:Y:S01]  /*49b0*/  FMUL R30, R30, R23.reuse ;  /* 0x000000171e1e7220 */ /* 0x080fe20000400000 */
[----:B------:R-:W-:Y:S01]  /*49c0*/  SHF.L.U64.HI R99, R98, 0x4, R99 ;  /* 0x0000000462637819 */ /* 0x000fe20000010263 */
[----:B------:R-:W-:Y:S01]  /*49d0*/  @P1 STG.E.U16 desc[UR36][R6.64], R24 ;  /* 0x0000001806001986 */ /* 0x000fe2000c101524 */
[----:B------:R-:W-:Y:S01]  /*49e0*/  ISETP.GT.AND P1, PT, R4, 0x8, PT ;  /* 0x000000080400780c */ /* 0x000fe20003f24270 */
[-C--:B------:R-:W-:Y:S01]  /*49f0*/  FMUL R31, R31, R23.reuse ;  /* 0x000000171f1f7220 */ /* 0x080fe20000400000 */
[C---:B------:R-:W-:Y:S01]  /*4a00*/  ISETP.GT.AND P4, PT, R3.reuse, 0x8, P0 ;  /* 0x000000080300780c */ /* 0x040fe20000784270 */
[----:B------:R-:W-:Y:S01]  /*4a10*/  @P3 STG.E.U16 desc[UR36][R6.64+0x2], R25 ;  /* 0x0000021906003986 */ /* 0x000fe2000c101524 */
[----:B------:R-:W-:Y:S01]  /*4a20*/  LEA R8, P3, R98, R6, 0x4 ;  /* 0x0000000662087211 */ /* 0x000fe200078620ff */
[-C--:B------:R-:W-:Y:S01]  /*4a30*/  FMUL R32, R32, R23.reuse ;  /* 0x0000001720207220 */ /* 0x080fe20000400000 */
[----:B------:R-:W-:Y:S01]  /*4a40*/  ISETP.GT.AND P2, PT, R3, 0x8, P2 ;  /* 0x000000080300780c */ /* 0x000fe20001744270 */
[-C--:B------:R-:W-:Y:S01]  /*4a50*/  FMUL R33, R33, R23.reuse ;  /* 0x0000001721217220 */ /* 0x080fe20000400000 */
[----:B------:R-:W-:Y:S01]  /*4a60*/  ISETP.GT.AND P0, PT, R4, 0x9, PT ;  /* 0x000000090400780c */ /* 0x000fe20003f04270 */
[----:B------:R-:W-:Y:S01]  /*4a70*/  IMAD.X R9, R99, 0x1, R7, P3 ;  /* 0x0000000163097824 */ /* 0x000fe200018e0607 */
[C---:B------:R-:W-:Y:S01]  /*4a80*/  ISETP.GT.AND P5, PT, R3.reuse, RZ, P1 ;  /* 0x000000ff0300720c */ /* 0x040fe20000fa4270 */
[-C--:B------:R-:W-:Y:S01]  /*4a90*/  FMUL R34, R34, R23.reuse ;  /* 0x0000001722227220 */ /* 0x080fe20000400000 */
[----:B------:R-:W-:Y:S01]  /*4aa0*/  ISETP.GT.AND P3, PT, R3, RZ, P0 ;  /* 0x000000ff0300720c */ /* 0x000fe20000764270 */
[-C--:B------:R-:W-:Y:S01]  /*4ab0*/  FMUL R35, R35, R23.reuse ;  /* 0x0000001723237220 */ /* 0x080fe20000400000 */
[----:B------:R-:W-:Y:S01]  /*4ac0*/  F2FP.F16.F32.PACK_AB R26, RZ, R26 ;  /* 0x0000001aff1a723e */ /* 0x000fe200000000ff */
[----:B------:R-:W-:Y:S01]  /*4ad0*/  FMUL R36, R36, R23 ;  /* 0x0000001724247220 */ /* 0x000fe20000400000 */
[----:B------:R-:W-:Y:S01]  /*4ae0*/  F2FP.F16.F32.PACK_AB R27, RZ, R27 ;  /* 0x0000001bff1b723e */ /* 0x000fe200000000ff */
[----:B------:R-:W-:Y:S01]  /*4af0*/  FMUL R37, R37, R23 ;  /* 0x0000001725257220 */ /* 0x000fe20000400000 */
[----:B------:R-:W-:Y:S01]  /*4b00*/  F2FP.F16.F32.PACK_AB R28, RZ, R28 ;  /* 0x0000001cff1c723e */ /* 0x000fe200000000ff */
[----:B------:R-:W-:Y:S01]  /*4b10*/  @P2 STG.E.U16 desc[UR36][R8.64], R26 ;  /* 0x0000001a08002986 */ /* 0x000fe2000c101524 */
[----:B------:R-:W-:Y:S01]  /*4b20*/  F2FP.F16.F32.PACK_AB R29, RZ, R29 ;  /* 0x0000001dff1d723e */ /* 0x000fe200000000ff */
[-C--:B------:R-:W-:Y:S01]  /*4b30*/  FMUL R38, R38, R23.reuse ;  /* 0x0000001726267220 */ /* 0x080fe20000400000 */
[----:B------:R-:W-:Y:S01]  /*4b40*/  ISETP.GT.AND P2, PT, R3, 0x8, P1 ;  /* 0x000000080300780c */ /* 0x000fe20000f44270 */
[----:B------:R-:W-:Y:S01]  /*4b50*/  @P4 STG.E.U16 desc[UR36][R8.64+0x2], R27 ;  /* 0x0000021b08004986 */ /* 0x000fe2000c101524 */
[----:B------:R-:W-:Y:S01]  /*4b60*/  ISETP.GT.AND P1, PT, R4, 0x10, PT ;  /* 0x000000100400780c */ /* 0x000fe20003f24270 */
[-C--:B------:R-:W-:Y:S01]  /*4b70*/  FMUL R39, R39, R23.reuse ;  /* 0x0000001727277220 */ /* 0x080fe20000400000 */
[----:B------:R-:W-:Y:S01]  /*4b80*/  F2FP.F16.F32.PACK_AB R30, RZ, R30 ;  /* 0x0000001eff1e723e */ /* 0x000fe200000000ff */
[----:B------:R-:W-:Y:S01]  /*4b90*/  @P5 STG.E.U16 desc[UR36][R6.64+0x10], R28 ;  /* 0x0000101c06005986 */ /* 0x000fe2000c101524 */
[C---:B------:R-:W-:Y:S01]  /*4ba0*/  ISETP.GT.AND P4, PT, R3.reuse, RZ, P1 ;  /* 0x000000ff0300720c */ /* 0x040fe20000f84270 */
[----:B------:R-:W-:Y:S01]  /*4bb0*/  FMUL R40, R40, R23 ;  /* 0x0000001728287220 */ /* 0x000fe20000400000 */
[----:B------:R-:W-:Y:S01]  /*4bc0*/  F2FP.F16.F32.PACK_AB R31, RZ, R31 ;  /* 0x0000001fff1f723e */ /* 0x000fe200000000ff */
[----:B------:R-:W-:Y:S01]  /*4bd0*/  @P3 STG.E.U16 desc[UR36][R6.64+0x12], R29 ;  /* 0x0000121d06003986 */ /* 0x000fe2000c101524 */
[----:B------:R-:W-:Y:S01]  /*4be0*/  ISETP.GT.AND P3, PT, R3, 0x8, P0 ;  /* 0x000000080300780c */ /* 0x000fe20000764270 */
[-C--:B------:R-:W-:Y:S01]  /*4bf0*/  FMUL R41, R41, R23.reuse ;  /* 0x0000001729297220 */ /* 0x080fe20000400000 */
[----:B------:R-:W-:Y:S01]  /*4c00*/  ISETP.GT.AND P0, PT, R4, 0x11, PT ;  /* 0x000000110400780c */ /* 0x000fe20003f04270 */
[----:B------:R-:W-:Y:S01]  /*4c10*/  @P2 STG.E.U16 desc[UR36][R8.64+0x10], R30 ;  /* 0x0000101e08002986 */ /* 0x000fe2000c101524 */
[----:B------:R-:W-:Y:S01]  /*4c20*/  F2FP.F16.F32.PACK_AB R32, RZ, R32 ;  /* 0x00000020ff20723e */ /* 0x000fe200000000ff */
[-C--:B------:R-:W-:Y:S01]  /*4c30*/  FMUL R42, R42, R23.reuse ;  /* 0x000000172a2a7220 */ /* 0x080fe20000400000 */
[----:B------:R-:W-:Y:S01]  /*4c40*/  ISETP.GT.AND P5, PT, R3, RZ, P0 ;  /* 0x000000ff0300720c */ /* 0x000fe200007a4270 */
[-C--:B------:R-:W-:Y:S01]  /*4c50*/  FMUL R43, R43, R23.reuse ;  /* 0x000000172b2b7220 */ /* 0x080fe20000400000 */
[----:B------:R-:W-:Y:S01]  /*4c60*/  ISETP.GT.AND P2, PT, R3, 0x8, P1 ;  /* 0x000000080300780c */ /* 0x000fe20000f44270 */
[-C--:B------:R-:W-:Y:S01]  /*4c70*/  FMUL R44, R44, R23.reuse ;  /* 0x000000172c2c7220 */ /* 0x080fe20000400000 */
[----:B------:R-:W-:Y:S01]  /*4c80*/  ISETP.GT.AND P1, PT, R4, 0x18, PT ;  /* 0x000000180400780c */ /* 0x000fe20003f24270 */
[----:B------:R-:W-:Y:S01]  /*4c90*/  FMUL R45, R45, R23 ;  /* 0x000000172d2d7220 */ /* 0x000fe20000400000 */
[----:B------:R-:W-:Y:S01]  /*4ca0*/  F2FP.F16.F32.PACK_AB R33, RZ, R33 ;  /* 0x00000021ff21723e */ /* 0x000fe200000000ff */
[----:B------:R-:W-:Y:S01]  /*4cb0*/  @P3 STG.E.U16 desc[UR36][R8.64+0x12], R31 ;  /* 0x0000121f08003986 */ /* 0x000fe2000c101524 */
[C---:B------:R-:W-:Y:S01]  /*4cc0*/  ISETP.GT.AND P3, PT, R3.reuse, 0x8, P0 ;  /* 0x000000080300780c */ /* 0x040fe20000764270 */
[-C--:B------:R-:W-:Y:S01]  /*4cd0*/  FMUL R46, R46, R23.reuse ;  /* 0x000000172e2e7220 */ /* 0x080fe20000400000 */
[----:B------:R-:W-:Y:S01]  /*4ce0*/  ISETP.GT.AND P0, PT, R4, 0x19, PT ;  /* 0x000000190400780c */ /* 0x000fe20003f04270 */
[----:B------:R-:W-:Y:S01]  /*4cf0*/  @P4 STG.E.U16 desc[UR36][R6.64+0x20], R32 ;  /* 0x0000202006004986 */ /* 0x000fe2000c101524 */
[----:B------:R-:W-:Y:S01]  /*4d00*/  ISETP.GT.AND P4, PT, R3, RZ, P1 ;  /* 0x000000ff0300720c */ /* 0x000fe20000f84270 */
[-C--:B------:R-:W-:Y:S01]  /*4d10*/  FMUL R47, R47, R23.reuse ;  /* 0x000000172f2f7220 */ /* 0x080fe20000400000 */
[----:B------:R-:W-:Y:S01]  /*4d20*/  F2FP.F16.F32.PACK_AB R34, RZ, R34 ;  /* 0x00000022ff22723e */ /* 0x000fe200000000ff */
[----:B------:R-:W-:Y:S01]  /*4d30*/  @P5 STG.E.U16 desc[UR36][R6.64+0x22], R33 ;  /* 0x0000222106005986 */ /* 0x000fe2000c101524 */
[----:B------:R-:W-:Y:S01]  /*4d40*/  ISETP.GT.AND P5, PT, R3, RZ, P0 ;  /* 0x000000ff0300720c */ /* 0x000fe200007a4270 */
[----:B------:R-:W-:Y:S01]  /*4d50*/  FMUL R48, R48, R23 ;  /* 0x0000001730307220 */ /* 0x000fe20000400000 */
[----:B------:R-:W-:Y:S01]  /*4d60*/  F2FP.F16.F32.PACK_AB R35, RZ, R35 ;  /* 0x00000023ff23723e */ /* 0x000fe200000000ff */
[----:B------:R-:W-:Y:S01]  /*4d70*/  @P2 STG.E.U16 desc[UR36][R8.64+0x20], R34 ;  /* 0x0000202208002986 */ /* 0x000fe2000c101524 */
[----:B------:R-:W-:Y:S01]  /*4d80*/  F2FP.F16.F32.PACK_AB R36, RZ, R36 ;  /* 0x00000024ff24723e */ /* 0x000fe200000000ff */
[-C--:B------:R-:W-:Y:S01]  /*4d90*/  FMUL R49, R49, R23.reuse ;  /* 0x0000001731317220 */ /* 0x080fe20000400000 */
[C---:B------:R-:W-:Y:S01]  /*4da0*/  ISETP.GT.AND P2, PT, R3.reuse, 0x8, P1 ;  /* 0x000000080300780c */ /* 0x040fe20000f44270 */
[----:B------:R-:W-:Y:S01]  /*4db0*/  @P3 STG.E.U16 desc[UR36][R8.64+0x22], R35 ;  /* 0x0000222308003986 */ /* 0x000fe2000c101524 */
[----:B------:R-:W-:Y:S01]  /*4dc0*/  ISETP.GT.AND P1, PT, R4, 0x20, PT ;  /* 0x000000200400780c */ /* 0x000fe20003f24270 */
[----:B------:R-:W-:Y:S01]  /*4dd0*/  FMUL R50, R50, R23 ;  /* 0x0000001732327220 */ /* 0x000fe20000400000 */
[----:B------:R-:W-:Y:S01]  /*4de0*/  F2FP.F16.F32.PACK_AB R37, RZ, R37 ;  /* 0x00000025ff25723e */ /* 0x000fe200000000ff */
[----:B------:R-:W-:Y:S01]  /*4df0*/  @P4 STG.E.U16 desc[UR36][R6.64+0x30], R36 ;  /* 0x0000302406004986 */ /* 0x000fe2000c101524 */
[----:B------:R-:W-:Y:S01]  /*4e00*/  ISETP.GT.AND P3, PT, R3, 0x8, P0 ;  /* 0x000000080300780c */ /* 0x000fe20000764270 */
[-C--:B------:R-:W-:Y:S01]  /*4e10*/  FMUL R51, R51, R23.reuse ;  /* 0x0000001733337220 */ /* 0x080fe20000400000 */
[----:B------:R-:W-:Y:S01]  /*4e20*/  ISETP.GT.AND P0, PT, R4, 0x21, PT ;  /* 0x000000210400780c */ /* 0x000fe20003f04270 */
[----:B------:R-:W-:Y:S01]  /*4e30*/  @P5 STG.E.U16 desc[UR36][R6.64+0x32], R37 ;  /* 0x0000322506005986 */ /* 0x000fe2000c101524 */
[----:B------:R-:W-:Y:S01]  /*4e40*/  ISETP.GT.AND P4, PT, R3, RZ, P1 ;  /* 0x000000ff0300720c */ /* 0x000fe20000f84270 */
[-C--:B------:R-:W-:Y:S01]  /*4e50*/  FMUL R52, R52, R23.reuse ;  /* 0x0000001734347220 */ /* 0x080fe20000400000 */
[----:B------:R-:W-:Y:S01]  /*4e60*/  F2FP.F16.F32.PACK_AB R38, RZ, R38 ;  /* 0x00000026ff26723e */ /* 0x000fe200000000ff */
[-C--:B------:R-:W-:Y:S01]  /*4e70*/  FMUL R53, R53, R23.reuse ;  /* 0x0000001735357220 */ /* 0x080fe20000400000 */
        /* <DEDUP_REMOVED lines=113> */
[----:B------:R-:W-:Y:S01]  /*5590*/  FMUL R87, R87, R23 ;  /* 0x0000001757577220 */ /* 0x000fe20000400000 */
[----:B------:R-:W-:Y:S01]  /*55a0*/  ISETP.GT.AND P0, PT, R4, 0x51, PT ;  /* 0x000000510400780c */ /* 0x000fe20003f04270 */
[----:B------:R-:W-:Y:S01]  /*55b0*/  @P5 STG.E.U16 desc[UR36][R6.64+0x92], R61 ;  /* 0x0000923d06005986 */ /* 0x000fe2000c101524 */
[----:B------:R-:W-:-:S02]  /*55c0*/  ISETP.GT.AND P4, PT, R3, RZ, P1 ;  /* 0x000000ff0300720c */ /* 0x000fc40000f84270 */
[----:B------:R-:W-:Y:S02]  /*55d0*/  F2FP.F16.F32.PACK_AB R62, RZ, R62 ;  /* 0x0000003eff3e723e */ /* 0x000fe400000000ff */
[C---:B------:R-:W-:Y:S02]  /*55e0*/  ISETP.GT.AND P5, PT, R3.reuse, RZ, P0 ;  /* 0x000000ff0300720c */ /* 0x040fe400007a4270 */
[----:B------:R-:W-:Y:S01]  /*55f0*/  F2FP.F16.F32.PACK_AB R63, RZ, R63 ;  /* 0x0000003fff3f723e */ /* 0x000fe200000000ff */
[----:B------:R-:W-:Y:S01]  /*5600*/  @P2 STG.E.U16 desc[UR36][R8.64+0x90], R62 ;  /* 0x0000903e08002986 */ /* 0x000fe2000c101524 */
[----:B------:R-:W-:Y:S02]  /*5610*/  F2FP.F16.F32.PACK_AB R64, RZ, R64 ;  /* 0x00000040ff40723e */ /* 0x000fe400000000ff */
[----:B------:R-:W-:Y:S01]  /*5620*/  ISETP.GT.AND P2, PT, R3, 0x8, P1 ;  /* 0x000000080300780c */ /* 0x000fe20000f44270 */
[----:B------:R-:W-:Y:S01]  /*5630*/  @P3 STG.E.U16 desc[UR36][R8.64+0x92], R63 ;  /* 0x0000923f08003986 */ /* 0x000fe2000c101524 */
[----:B------:R-:W-:-:S02]  /*5640*/  ISETP.GT.AND P1, PT, R4, 0x58, PT ;  /* 0x000000580400780c */ /* 0x000fc40003f24270 */
[----:B------:R-:W-:Y:S01]  /*5650*/  F2FP.F16.F32.PACK_AB R65, RZ, R65 ;  /* 0x00000041ff41723e */ /* 0x000fe200000000ff */
[----:B------:R-:W-:Y:S01]  /*5660*/  @P4 STG.E.U16 desc[UR36][R6.64+0xa0], R64 ;  /* 0x0000a04006004986 */ /* 0x000fe2000c101524 */
[C---:B------:R-:W-:Y:S02]  /*5670*/  ISETP.GT.AND P3, PT, R3.reuse, 0x8, P0 ;  /* 0x000000080300780c */ /* 0x040fe40000764270 */
[----:B------:R-:W-:Y:S01]  /*5680*/  ISETP.GT.AND P0, PT, R4, 0x59, PT ;  /* 0x000000590400780c */ /* 0x000fe20003f04270 */
[----:B------:R-:W-:Y:S01]  /*5690*/  @P5 STG.E.U16 desc[UR36][R6.64+0xa2], R65 ;  /* 0x0000a24106005986 */ /* 0x000fe2000c101524 */
[C---:B------:R-:W-:Y:S02]  /*56a0*/  ISETP.GT.AND P4, PT, R3.reuse, RZ, P1 ;  /* 0x000000ff0300720c */ /* 0x040fe40000f84270 */
[----:B------:R-:W-:Y:S02]  /*56b0*/  F2FP.F16.F32.PACK_AB R66, RZ, R66 ;  /* 0x00000042ff42723e */ /* 0x000fe400000000ff */
[----:B------:R-:W-:-:S02]  /*56c0*/  ISETP.GT.AND P5, PT, R3, RZ, P0 ;  /* 0x000000ff0300720c */ /* 0x000fc400007a4270 */
[----:B------:R-:W-:Y:S01]  /*56d0*/  F2FP.F16.F32.PACK_AB R67, RZ, R67 ;  /* 0x00000043ff43723e */ /* 0x000fe200000000ff */
[----:B------:R-:W-:Y:S01]  /*56e0*/  @P2 STG.E.U16 desc[UR36][R8.64+0xa0], R66 ;  /* 0x0000a04208002986 */ /* 0x000fe2000c101524 */
[----:B------:R-:W-:Y:S02]  /*56f0*/  F2FP.F16.F32.PACK_AB R68, RZ, R68 ;  /* 0x00000044ff44723e */ /* 0x000fe400000000ff */
[C---:B------:R-:W-:Y:S01]  /*5700*/  ISETP.GT.AND P2, PT, R3.reuse, 0x8, P1 ;  /* 0x000000080300780c */ /* 0x040fe20000f44270 */
[----:B------:R-:W-:Y:S01]  /*5710*/  @P3 STG.E.U16 desc[UR36][R8.64+0xa2], R67 ;  /* 0x0000a24308003986 */ /* 0x000fe2000c101524 */
[----:B------:R-:W-:Y:S02]  /*5720*/  ISETP.GT.AND P1, PT, R4, 0x60, PT ;  /* 0x000000600400780c */ /* 0x000fe40003f24270 */
[----:B------:R-:W-:Y:S01]  /*5730*/  F2FP.F16.F32.PACK_AB R69, RZ, R69 ;  /* 0x00000045ff45723e */ /* 0x000fe200000000ff */
[----:B------:R-:W-:Y:S01]  /*5740*/  @P4 STG.E.U16 desc[UR36][R6.64+0xb0], R68 ;  /* 0x0000b04406004986 */ /* 0x000fe2000c101524 */
[----:B------:R-:W-:-:S02]  /*5750*/  ISETP.GT.AND P3, PT, R3, 0x8, P0 ;  /* 0x000000080300780c */ /* 0x000fc40000764270 */
[----:B------:R-:W-:Y:S01]  /*5760*/  ISETP.GT.AND P0, PT, R4, 0x61, PT ;  /* 0x000000610400780c */ /* 0x000fe20003f04270 */
[----:B------:R-:W-:Y:S01]  /*5770*/  @P5 STG.E.U16 desc[UR36][R6.64+0xb2], R69 ;  /* 0x0000b24506005986 */ /* 0x000fe2000c101524 */
[C---:B------:R-:W-:Y:S02]  /*5780*/  ISETP.GT.AND P4, PT, R3.reuse, RZ, P1 ;  /* 0x000000ff0300720c */ /* 0x040fe40000f84270 */
[----:B------:R-:W-:Y:S02]  /*5790*/  ISETP.GT.AND P5, PT, R3, RZ, P0 ;  /* 0x000000ff0300720c */ /* 0x000fe400007a4270 */
[----:B------:R-:W-:Y:S02]  /*57a0*/  F2FP.F16.F32.PACK_AB R70, RZ, R70 ;  /* 0x00000046ff46723e */ /* 0x000fe400000000ff */
[----:B------:R-:W-:Y:S02]  /*57b0*/  F2FP.F16.F32.PACK_AB R71, RZ, R71 ;  /* 0x00000047ff47723e */ /* 0x000fe400000000ff */
[----:B------:R-:W-:Y:S01]  /*57c0*/  F2FP.F16.F32.PACK_AB R72, RZ, R72 ;  /* 0x00000048ff48723e */ /* 0x000fe200000000ff */
[----:B------:R-:W-:Y:S01]  /*57d0*/  @P2 STG.E.U16 desc[UR36][R8.64+0xb0], R70 ;  /* 0x0000b04608002986 */ /* 0x000fe2000c101524 */
[----:B------:R-:W-:-:S02]  /*57e0*/  F2FP.F16.F32.PACK_AB R73, RZ, R73 ;  /* 0x00000049ff49723e */ /* 0x000fc400000000ff */
[C---:B------:R-:W-:Y:S01]  /*57f0*/  ISETP.GT.AND P1, PT, R3.reuse, 0x8, P1 ;  /* 0x000000080300780c */ /* 0x040fe20000f24270 */
[----:B------:R-:W-:Y:S01]  /*5800*/  @P3 STG.E.U16 desc[UR36][R8.64+0xb2], R71 ;  /* 0x0000b24708003986 */ /* 0x000fe2000c101524 */
[C---:B------:R-:W-:Y:S02]  /*5810*/  ISETP.GT.AND P2, PT, R3.reuse, 0x8, P0 ;  /* 0x000000080300780c */ /* 0x040fe40000744270 */
[C---:B------:R-:W-:Y:S01]  /*5820*/  ISETP.GT.AND P0, PT, R4.reuse, 0x69, PT ;  /* 0x000000690400780c */ /* 0x040fe20003f04270 */
[----:B------:R-:W-:Y:S01]  /*5830*/  @P4 STG.E.U16 desc[UR36][R6.64+0xc0], R72 ;  /* 0x0000c04806004986 */ /* 0x000fe2000c101524 */
[----:B------:R-:W-:Y:S02]  /*5840*/  ISETP.GT.AND P4, PT, R4, 0x68, PT ;  /* 0x000000680400780c */ /* 0x000fe40003f84270 */
[----:B------:R-:W-:Y:S01]  /*5850*/  F2FP.F16.F32.PACK_AB R74, RZ, R74 ;  /* 0x0000004aff4a723e */ /* 0x000fe200000000ff */
[----:B------:R-:W-:Y:S01]  /*5860*/  @P5 STG.E.U16 desc[UR36][R6.64+0xc2], R73 ;  /* 0x0000c24906005986 */ /* 0x000fe2000c101524 */
[----:B------:R-:W-:-:S02]  /*5870*/  ISETP.GT.AND P5, PT, R3, RZ, P4 ;  /* 0x000000ff0300720c */ /* 0x000fc400027a4270 */
[C---:B------:R-:W-:Y:S01]  /*5880*/  ISETP.GT.AND P3, PT, R3.reuse, RZ, P0 ;  /* 0x000000ff0300720c */ /* 0x040fe20000764270 */
[----:B------:R-:W-:Y:S01]  /*5890*/  @P1 STG.E.U16 desc[UR36][R8.64+0xc0], R74 ;  /* 0x0000c04a08001986 */ /* 0x000fe2000c101524 */
[----:B------:R-:W-:Y:S02]  /*58a0*/  F2FP.F16.F32.PACK_AB R75, RZ, R75 ;  /* 0x0000004bff4b723e */ /* 0x000fe400000000ff */
[----:B------:R-:W-:Y:S02]  /*58b0*/  F2FP.F16.F32.PACK_AB R76, RZ, R76 ;  /* 0x0000004cff4c723e */ /* 0x000fe400000000ff */
[C---:B------:R-:W-:Y:S01]  /*58c0*/  ISETP.GT.AND P4, PT, R3.reuse, 0x8, P4 ;  /* 0x000000080300780c */ /* 0x040fe20002784270 */
[----:B------:R-:W-:Y:S01]  /*58d0*/  @P2 STG.E.U16 desc[UR36][R8.64+0xc2], R75 ;  /* 0x0000c24b08002986 */ /* 0x000fe2000c101524 */
[----:B------:R-:W-:Y:S02]  /*58e0*/  F2FP.F16.F32.PACK_AB R77, RZ, R77 ;  /* 0x0000004dff4d723e */ /* 0x000fe400000000ff */
[----:B------:R-:W-:Y:S01]  /*58f0*/  ISETP.GT.AND P2, PT, R4, 0x71, PT ;  /* 0x000000710400780c */ /* 0x000fe20003f44270 */
[----:B------:R-:W-:Y:S01]  /*5900*/  @P5 STG.E.U16 desc[UR36][R6.64+0xd0], R76 ;  /* 0x0000d04c06005986 */ /* 0x000fe2000c101524 */
[----:B------:R-:W-:-:S02]  /*5910*/  ISETP.GT.AND P5, PT, R3, 0x8, P0 ;  /* 0x000000080300780c */ /* 0x000fc400007a4270 */
[C---:B------:R-:W-:Y:S01]  /*5920*/  ISETP.GT.AND P1, PT, R4.reuse, 0x78, PT ;  /* 0x000000780400780c */ /* 0x040fe20003f24270 */
[----:B------:R-:W-:Y:S01]  /*5930*/  @P3 STG.E.U16 desc[UR36][R6.64+0xd2], R77 ;  /* 0x0000d24d06003986 */ /* 0x000fe2000c101524 */
[C---:B------:R-:W-:Y:S02]  /*5940*/  ISETP.GT.AND P3, PT, R4.reuse, 0x70, PT ;  /* 0x000000700400780c */ /* 0x040fe40003f64270 */
[----:B------:R-:W-:Y:S01]  /*5950*/  ISETP.GT.AND P0, PT, R4, 0x79, PT ;  /* 0x000000790400780c */ /* 0x000fe20003f04270 */
[----:B------:R-:W-:Y:S01]  /*5960*/  @P4 IMAD.MOV.U32 R4, RZ, RZ, R8 ;  /* 0x000000ffff044224 */ /* 0x000fe200078e0008 */
[----:B------:R-:W-:Y:S01]  /*5970*/  F2FP.F16.F32.PACK_AB R78, RZ, R78 ;  /* 0x0000004eff4e723e */ /* 0x000fe200000000ff */
[----:B------:R-:W-:Y:S01]  /*5980*/  @P4 IMAD.MOV.U32 R5, RZ, RZ, R9 ;  /* 0x000000ffff054224 */ /* 0x000fe200078e0009 */
[----:B------:R-:W-:Y:S02]  /*5990*/  F2FP.F16.F32.PACK_AB R79, RZ, R79 ;  /* 0x0000004fff4f723e */ /* 0x000fe400000000ff */
[----:B------:R-:W-:-:S02]  /*59a0*/  F2FP.F16.F32.PACK_AB R80, RZ, R80 ;  /* 0x00000050ff50723e */ /* 0x000fc400000000ff */
[----:B------:R0:W-:Y:S01]  /*59b0*/  @P4 STG.E.U16 desc[UR36][R4.64+0xd0], R78 ;  /* 0x0000d04e04004986 */ /* 0x0001e2000c101524 */
[C---:B------:R-:W-:Y:S02]  /*59c0*/  ISETP.GT.AND P4, PT, R3.reuse, RZ, P2 ;  /* 0x000000ff0300720c */ /* 0x040fe40001784270 */
[----:B------:R-:W-:Y:S02]  /*59d0*/  F2FP.F16.F32.PACK_AB R81, RZ, R81 ;  /* 0x00000051ff51723e */ /* 0x000fe400000000ff */
[----:B------:R-:W-:Y:S02]  /*59e0*/  ISETP.GT.AND P2, PT, R3, 0x8, P2 ;  /* 0x000000080300780c */ /* 0x000fe40001744270 */
[----:B------:R-:W-:Y:S02]  /*59f0*/  F2FP.F16.F32.PACK_AB R82, RZ, R82 ;  /* 0x00000052ff52723e */ /* 0x000fe400000000ff */
[----:B------:R-:W-:Y:S02]  /*5a00*/  F2FP.F16.F32.PACK_AB R83, RZ, R83 ;  /* 0x00000053ff53723e */ /* 0x000fe400000000ff */
[----:B------:R-:W-:Y:S01]  /*5a10*/  F2FP.F16.F32.PACK_AB R84, RZ, R84 ;  /* 0x00000054ff54723e */ /* 0x000fe200000000ff */
[----:B0-----:R-:W-:Y:S01]  /*5a20*/  @P5 IMAD.MOV.U32 R4, RZ, RZ, R8 ;  /* 0x000000ffff045224 */ /* 0x001fe200078e0008 */
[----:B------:R-:W-:Y:S01]  /*5a30*/  F2FP.F16.F32.PACK_AB R85, RZ, R85 ;  /* 0x00000055ff55723e */ /* 0x000fe200000000ff */
[----:B------:R-:W-:Y:S01]  /*5a40*/  @P5 IMAD.MOV.U32 R5, RZ, RZ, R9 ;  /* 0x000000ffff055224 */ /* 0x000fe200078e0009 */
[----:B------:R-:W-:-:S02]  /*5a50*/  F2FP.F16.F32.PACK_AB R86, RZ, R86 ;  /* 0x00000056ff56723e */ /* 0x000fc400000000ff */
[----:B------:R-:W-:Y:S02]  /*5a60*/  F2FP.F16.F32.PACK_AB R87, RZ, R87 ;  /* 0x00000057ff57723e */ /* 0x000fe400000000ff */
[----:B------:R0:W-:Y:S01]  /*5a70*/  @P5 STG.E.U16 desc[UR36][R4.64+0xd2], R79 ;  /* 0x0000d24f04005986 */ /* 0x0001e2000c101524 */
[C---:B------:R-:W-:Y:S02]  /*5a80*/  ISETP.GT.AND P5, PT, R3.reuse, RZ, P3 ;  /* 0x000000ff0300720c */ /* 0x040fe40001fa4270 */
[----:B------:R-:W-:-:S11]  /*5a90*/  ISETP.GT.AND P3, PT, R3, 0x8, P3 ;  /* 0x000000080300780c */ /* 0x000fd60001f64270 */
[----:B0-----:R-:W-:Y:S02]  /*5aa0*/  @P5 IMAD.MOV.U32 R4, RZ, RZ, R6 ;  /* 0x000000ffff045224 */ /* 0x001fe400078e0006 */
[----:B------:R-:W-:-:S05]  /*5ab0*/  @P5 IMAD.MOV.U32 R5, RZ, RZ, R7 ;  /* 0x000000ffff055224 */ /* 0x000fca00078e0007 */
[----:B------:R0:W-:Y:S01]  /*5ac0*/  @P5 STG.E.U16 desc[UR36][R4.64+0xe0], R80 ;  /* 0x0000e05004005986 */ /* 0x0001e2000c101524 */
[C---:B------:R-:W-:Y:S02]  /*5ad0*/  ISETP.GT.AND P5, PT, R3.reuse, RZ, P0 ;  /* 0x000000ff0300720c */ /* 0x040fe400007a4270 */
[----:B------:R-:W-:Y:S01]  /*5ae0*/  ISETP.GT.AND P0, PT, R3, 0x8, P0 ;  /* 0x000000080300780c */ /* 0x000fe20000704270 */
[----:B0-----:R-:W-:Y:S02]  /*5af0*/  @P4 IMAD.MOV.U32 R4, RZ, RZ, R6 ;  /* 0x000000ffff044224 */ /* 0x001fe400078e0006 */
[----:B------:R-:W-:-:S05]  /*5b00*/  @P4 IMAD.MOV.U32 R5, RZ, RZ, R7 ;  /* 0x000000ffff054224 */ /* 0x000fca00078e0007 */
[----:B------:R0:W-:Y:S01]  /*5b10*/  @P4 STG.E.U16 desc[UR36][R4.64+0xe2], R81 ;  /* 0x0000e25104004986 */ /* 0x0001e2000c101524 */
[C---:B------:R-:W-:Y:S02]  /*5b20*/  ISETP.GT.AND P4, PT, R3.reuse, RZ, P1 ;  /* 0x000000ff0300720c */ /* 0x040fe40000f84270 */
[----:B------:R-:W-:Y:S01]  /*5b30*/  ISETP.GT.AND P1, PT, R3, 0x8, P1 ;  /* 0x000000080300780c */ /* 0x000fe20000f24270 */
[----:B0-----:R-:W-:Y:S02]  /*5b40*/  @P3 IMAD.MOV.U32 R4, RZ, RZ, R8 ;  /* 0x000000ffff043224 */ /* 0x001fe400078e0008 */
[----:B------:R-:W-:-:S05]  /*5b50*/  @P3 IMAD.MOV.U32 R5, RZ, RZ, R9 ;  /* 0x000000ffff053224 */ /* 0x000fca00078e0009 */
[----:B------:R0:W-:Y:S02]  /*5b60*/  @P3 STG.E.U16 desc[UR36][R4.64+0xe0], R82 ;  /* 0x0000e05204003986 */ /* 0x0001e4000c101524 */
[----:B0-----:R-:W-:Y:S02]  /*5b70*/  @P2 IMAD.MOV.U32 R4, RZ, RZ, R8 ;  /* 0x000000ffff042224 */ /* 0x001fe400078e0008 */
[----:B------:R-:W-:-:S05]  /*5b80*/  @P2 IMAD.MOV.U32 R5, RZ, RZ, R9 ;  /* 0x000000ffff052224 */ /* 0x000fca00078e0009 */
[----:B------:R0:W-:Y:S02]  /*5b90*/  @P2 STG.E.U16 desc[UR36][R4.64+0xe2], R83 ;  /* 0x0000e25304002986 */ /* 0x0001e4000c101524 */
[----:B0-----:R-:W-:Y:S02]  /*5ba0*/  @P4 IMAD.MOV.U32 R4, RZ, RZ, R6 ;  /* 0x000000ffff044224 */ /* 0x001fe400078e0006 */
[----:B------:R-:W-:-:S05]  /*5bb0*/  @P4 IMAD.MOV.U32 R5, RZ, RZ, R7 ;  /* 0x000000ffff054224 */ /* 0x000fca00078e0007 */
[----:B------:R0:W-:Y:S04]  /*5bc0*/  @P4 STG.E.U16 desc[UR36][R4.64+0xf0], R84 ;  /* 0x0000f05404004986 */ /* 0x0001e8000c101524 */
[----:B------:R1:W-:Y:S01]  /*5bd0*/  @P5 STG.E.U16 desc[UR36][R6.64+0xf2], R85 ;  /* 0x0000f25506005986 */ /* 0x0003e2000c101524 */
[----:B0-----:R-:W-:Y:S02]  /*5be0*/  @P1 IMAD.MOV.U32 R4, RZ, RZ, R8 ;  /* 0x000000ffff041224 */ /* 0x001fe400078e0008 */
[----:B------:R-:W-:-:S05]  /*5bf0*/  @P1 IMAD.MOV.U32 R5, RZ, RZ, R9 ;  /* 0x000000ffff051224 */ /* 0x000fca00078e0009 */
[----:B------:R1:W-:Y:S04]  /*5c00*/  @P1 STG.E.U16 desc[UR36][R4.64+0xf0], R86 ;  /* 0x0000f05604001986 */ /* 0x0003e8000c101524 */
[----:B------:R1:W-:Y:S02]  /*5c10*/  @P0 STG.E.U16 desc[UR36][R8.64+0xf2], R87 ;  /* 0x0000f25708000986 */ /* 0x0003e4000c101524 */
.L_x_154:
[----:B------:R-:W-:Y:S05]  /*5c20*/  BSYNC B0 ;  /* 0x0000000000007941 */ /* 0x000fea0003800000 */
.L_x_28:
[----:B------:R-:W-:Y:S01]  /*5c30*/  ULDC UR4, c[0x0][0xc] ;  /* 0x0000030000047ab9 */ /* 0x000fe20000000800 */
[----:B------:R-:W-:Y:S01]  /*5c40*/  ULDC UR5, c[0x0][0x10] ;  /* 0x0000040000057ab9 */ /* 0x000fe20000000800 */
[----:B------:R-:W0:Y:S01]  /*5c50*/  LDC R3, c[0x0][0x14] ;  /* 0x00000500ff037b82 */ /* 0x000e220000000800 */
[----:B------:R-:W-:Y:S01]  /*5c60*/  UIMAD.WIDE.U32 UR4, UR4, UR5, URZ ;  /* 0x00000005040472a5 */ /* 0x000fe2000f8e003f */
[----:B------:R-:W-:Y:S02]  /*5c70*/  IMAD.MOV.U32 R92, RZ, RZ, -0x1 ;  /* 0xffffffffff5c7424 */ /* 0x000fe400078e00ff */
[----:B------:R-:W-:-:S03]  /*5c80*/  IMAD.MOV.U32 R89, RZ, RZ, -0x1 ;  /* 0xffffffffff597424 */ /* 0x000fc600078e00ff */
[----:B0-----:R-:W-:-:S04]  /*5c90*/  IMAD.WIDE.U32 R16, R3, UR4, R16 ;  /* 0x0000000403107c25 */ /* 0x001fc8000f8e0010 */
[----:B------:R-:W-:Y:S01]  /*5ca0*/  IMAD R3, R3, UR5, RZ ;  /* 0x0000000503037c24 */ /* 0x000fe2000f8e02ff */
[----:B------:R-:W-:Y:S02]  /*5cb0*/  ULDC.64 UR4, c[0x0][0x650] ;  /* 0x0001940000047ab9 */ /* 0x000fe40000000a00 */
[----:B------:R-:W-:Y:S01]  /*5cc0*/  ISETP.GE.U32.AND P0, PT, R16, UR4, PT ;  /* 0x0000000410007c0c */ /* 0x000fe2000bf06070 */
[--C-:B------:R-:W-:Y:S01]  /*5cd0*/  IMAD.IADD R17, R17, 0x1, R3.reuse ;  /* 0x0000000111117824 */ /* 0x100fe200078e0203 */
[----:B------:R-:W-:-:S04]  /*5ce0*/  PRMT R3, RZ, 0x7610, R3 ;  /* 0x00007610ff037816 */ /* 0x000fc80000000003 */
[----:B------:R-:W-:-:S13]  /*5cf0*/  ISETP.GE.U32.AND.EX P0, PT, R17, UR5, PT, P0 ;  /* 0x0000000511007c0c */ /* 0x000fda000bf06100 */
[----:B------:R-:W-:Y:S05]  /*5d00*/  @P0 BRA `(.L_x_155) ;  /* 0x0000000400640947 */ /* 0x000fea0003800000 */
[----:B---3--:R-:W0:Y:S01]  /*5d10*/  S2R R12, SR_CTAID.X ;  /* 0x00000000000c7919 */ /* 0x008e220000002500 */
[----:B------:R-:W3:Y:S01]  /*5d20*/  LDC.64 R10, c[0x0][0x628] ;  /* 0x00018a00ff0a7b82 */ /* 0x000ee20000000a00 */
[----:B------:R-:W-:Y:S01]  /*5d30*/  ULDC UR4, c[0x0][0x150] ;  /* 0x0000540000047ab9 */ /* 0x000fe20000000800 */
[----:B-12-4-:R-:W-:Y:S01]  /*5d40*/  IMAD.MOV.U32 R8, RZ, RZ, R16 ;  /* 0x000000ffff087224 */ /* 0x016fe200078e0010 */
[----:B-----5:R-:W1:Y:S01]  /*5d50*/  S2R R24, SR_CTAID.Y ;  /* 0x0000000000187919 */ /* 0x020e620000002600 */
[----:B------:R-:W-:-:S04]  /*5d60*/  IMAD.MOV.U32 R9, RZ, RZ, R17 ;  /* 0x000000ffff097224 */ /* 0x000fc800078e0011 */
[----:B------:R-:W2:Y:S08]  /*5d70*/  LDC R21, c[0x0][0x144] ;  /* 0x00005100ff157b82 */ /* 0x000eb00000000800 */
[----:B------:R-:W4:Y:S08]  /*5d80*/  LDC R0, c[0x0][0x630] ;  /* 0x00018c00ff007b82 */ /* 0x000f300000000800 */
[----:B------:R-:W1:Y:S01]  /*5d90*/  LDC.64 R14, c[0x0][0x620] ;  /* 0x00018800ff0e7b82 */ /* 0x000e620000000a00 */
[----:B---3--:R-:W-:-:S04]  /*5da0*/  ISETP.NE.U32.AND P0, PT, R10, RZ, PT ;  /* 0x000000ff0a00720c */ /* 0x008fc80003f05070 */
[----:B------:R-:W-:Y:S02]  /*5db0*/  ISETP.NE.AND.EX P0, PT, R11, RZ, PT, P0 ;  /* 0x000000ff0b00720c */ /* 0x000fe40003f05300 */
[----:B0-----:R-:W-:-:S05]  /*5dc0*/  I2FP.F32.U32 R3, R12 ;  /* 0x0000000c00037245 */ /* 0x001fca0000201000 */
[----:B------:R-:W-:-:S04]  /*5dd0*/  FMUL R3, R3, UR4 ;  /* 0x0000000403037c20 */ /* 0x000fc80008400000 */
[----:B------:R0:W3:Y:S02]  /*5de0*/  F2I.U32.TRUNC.NTZ R20, R3 ;  /* 0x0000000300147305 */ /* 0x0000e4000020f000 */
[----:B--2-4-:R-:W-:Y:S05]  /*5df0*/  @!P0 BRA `(.L_x_156) ;  /* 0x0000000000288947 */ /* 0x014fea0003800000 */
[----:B0-----:R-:W0:Y:S02]  /*5e00*/  LDC R3, c[0x0][0x634] ;  /* 0x00018d00ff037b82 */ /* 0x001e240000000800 */
        /* <DEDUP_REMOVED lines=9> */
.L_x_156:
[----:B------:R-:W2:Y:S01]  /*5ea0*/  LDC.64 R28, c[0x0][0x640] ;  /* 0x00019000ff1c7b82 */ /* 0x000ea20000000a00 */
[-CC-:B------:R-:W-:Y:S01]  /*5eb0*/  SHF.R.U64 R89, R8, R0.reuse, R9.reuse ;  /* 0x0000000008597219 */ /* 0x180fe20000001209 */
[----:B---3--:R-:W-:Y:S01]  /*5ec0*/  IMAD.MOV R20, RZ, RZ, -R20 ;  /* 0x000000ffff147224 */ /* 0x008fe200078e0a14 */
[----:B------:R-:W-:Y:S01]  /*5ed0*/  SHF.R.U32.HI R0, RZ, R0, R9 ;  /* 0x00000000ff007219 */ /* 0x000fe20000011609 */
[----:B------:R-:W-:Y:S01]  /*5ee0*/  ULDC UR4, c[0x0][0x154] ;  /* 0x0000550000047ab9 */ /* 0x000fe20000000800 */
[----:B0-----:R-:W-:Y:S01]  /*5ef0*/  IADD3 R3, P0, RZ, -R89, RZ ;  /* 0x80000059ff037210 */ /* 0x001fe20007f1e0ff */
[----:B------:R-:W-:Y:S02]  /*5f00*/  IMAD R21, R21, R20, R12 ;  /* 0x0000001415157224 */ /* 0x000fe400078e020c */
[----:B------:R-:W0:Y:S01]  /*5f10*/  LDC R6, c[0x0][0x618] ;  /* 0x00018600ff067b82 */ /* 0x000e220000000800 */
[----:B------:R-:W-:Y:S02]  /*5f20*/  IMAD.MOV.U32 R7, RZ, RZ, 0x1 ;  /* 0x00000001ff077424 */ /* 0x000fe400078e00ff */
[----:B------:R-:W-:-:S04]  /*5f30*/  IMAD.X R5, RZ, RZ, ~R0, P0 ;  /* 0x000000ffff057224 */ /* 0x000fc800000e0e00 */
[-C--:B-1----:R-:W-:Y:S01]  /*5f40*/  IMAD R0, R5, R14.reuse, RZ ;  /* 0x0000000e05007224 */ /* 0x082fe200078e02ff */
[----:B------:R-:W1:Y:S01]  /*5f50*/  LDC R8, c[0x0][0x608] ;  /* 0x00018200ff087b82 */ /* 0x000e620000000800 */
[----:B------:R-:W-:-:S04]  /*5f60*/  IMAD.WIDE.U32 R4, R3, R14, R16 ;  /* 0x0000000e03047225 */ /* 0x000fc800078e0010 */
[----:B------:R-:W-:Y:S01]  /*5f70*/  IMAD R3, R3, R15, R0 ;  /* 0x0000000f03037224 */ /* 0x000fe200078e0200 */
[----:B------:R-:W-:Y:S02]  /*5f80*/  I2FP.F32.U32 R0, R24 ;  /* 0x0000001800007245 */ /* 0x000fe40000201000 */
[----:B------:R-:W3:Y:S01]  /*5f90*/  LDC R26, c[0x0][0x658] ;  /* 0x00019600ff1a7b82 */ /* 0x000ee20000000800 */
[----:B------:R-:W-:Y:S01]  /*5fa0*/  IMAD.IADD R3, R5, 0x1, R3 ;  /* 0x0000000105037824 */ /* 0x000fe200078e0203 */
[----:B--2---:R-:W-:Y:S01]  /*5fb0*/  ISETP.NE.U32.AND P0, PT, R28, RZ, PT ;  /* 0x000000ff1c00720c */ /* 0x004fe20003f05070 */
[----:B------:R-:W-:Y:S01]  /*5fc0*/  FMUL R0, R0, UR4 ;  /* 0x0000000400007c20 */ /* 0x000fe20008400000 */
[----:B------:R-:W-:Y:S02]  /*5fd0*/  IMAD.MOV.U32 R5, RZ, RZ, -0x1 ;  /* 0xffffffffff057424 */ /* 0x000fe400078e00ff */
[----:B------:R-:W-:Y:S01]  /*5fe0*/  ISETP.NE.AND.EX P0, PT, R29, RZ, PT, P0 ;  /* 0x000000ff1d00720c */ /* 0x000fe20003f05300 */
[----:B------:R2:W4:Y:S01]  /*5ff0*/  F2I.U32.TRUNC.NTZ R13, R0 ;  /* 0x00000000000d7305 */ /* 0x000522000020f000 */
[----:B------:R-:W2:Y:S01]  /*6000*/  LDC R15, c[0x0][0x148] ;  /* 0x00005200ff0f7b82 */ /* 0x000ea20000000800 */
[----:B0-----:R-:W-:-:S02]  /*6010*/  SHF.R.U64 R12, R4, R6, R3 ;  /* 0x00000006040c7219 */ /* 0x001fc40000001203 */
[----:B------:R-:W-:-:S05]  /*6020*/  SHF.R.U32.HI R3, RZ, R6, R3 ;  /* 0x00000006ff037219 */ /* 0x000fca0000011603 */
[----:B------:R-:W0:Y:S01]  /*6030*/  LDC R20, c[0x0][0x600] ;  /* 0x00018000ff147b82 */ /* 0x000e220000000800 */
[-CC-:B-1----:R-:W-:Y:S02]  /*6040*/  SHF.R.U64 R10, R12, R8.reuse, R3.reuse ;  /* 0x000000080c0a7219 */ /* 0x182fe40000001203 */
[----:B------:R-:W-:-:S05]  /*6050*/  SHF.R.U32.HI R3, RZ, R8, R3 ;  /* 0x00000008ff037219 */ /* 0x000fca0000011603 */
[----:B------:R-:W1:Y:S01]  /*6060*/  LDC R27, c[0x0][0x648] ;  /* 0x00019200ff1b7b82 */ /* 0x000e620000000800 */
[-C--:B---3--:R-:W-:Y:S02]  /*6070*/  SHF.L.U32 R4, R5, R26.reuse, RZ ;  /* 0x0000001a05047219 */ /* 0x088fe400000006ff */
[-CC-:B------:R-:W-:Y:S02]  /*6080*/  SHF.R.U64 R14, R10, R26.reuse, R3.reuse ;  /* 0x0000001a0a0e7219 */ /* 0x180fe40000001203 */
[----:B------:R-:W-:Y:S02]  /*6090*/  SHF.R.U32.HI R5, RZ, R26, R3 ;  /* 0x0000001aff057219 */ /* 0x000fe40000011603 */
[----:B------:R-:W-:Y:S01]  /*60a0*/  LOP3.LUT R25, RZ, R4, RZ, 0x33, !PT ;  /* 0x00000004ff197212 */ /* 0x000fe200078e33ff */
[----:B------:R-:W3:Y:S01]  /*60b0*/  LDC R30, c[0x0][0x638] ;  /* 0x00018e00ff1e7b82 */ /* 0x000ee20000000800 */
[----:B------:R-:W-:Y:S01]  /*60c0*/  SHF.L.U32 R26, R7, R26, RZ ;  /* 0x0000001a071a7219 */ /* 0x000fe200000006ff */
[----:B------:R-:W-:-:S06]  /*60d0*/  IMAD.MOV.U32 R4, RZ, RZ, R14 ;  /* 0x000000ffff047224 */ /* 0x000fcc00078e000e */
[----:B------:R-:W0:Y:S01]  /*60e0*/  LDC R31, c[0x0][0x610] ;  /* 0x00018400ff1f7b82 */ /* 0x000e220000000800 */
[----:B----4-:R-:W-:Y:S05]  /*60f0*/  @!P0 BRA `(.L_x_157) ;  /* 0x0000000000288947 */ /* 0x010fea0003800000 */
[----:B------:R-:W4:Y:S02]  /*6100*/  LDC R3, c[0x0][0x64c] ;  /* 0x00019300ff037b82 */ /* 0x000f240000000800 */
[----:B----4-:R-:W-:-:S05]  /*6110*/  IADD3 R3, P0, R14, R3, RZ ;  /* 0x000000030e037210 */ /* 0x010fca0007f1e0ff */
        /* <DEDUP_REMOVED lines=8> */
.L_x_157:
[----:B------:R-:W-:Y:S01]  /*61a0*/  ISETP.NE.AND P0, PT, R2, 0x1, PT ;  /* 0x000000010200780c */ /* 0x000fe20003f05270 */
[----:B0-----:R-:W-:Y:S01]  /*61b0*/  VIADD R7, R20, 0xffffffff ;  /* 0xffffffff14077836 */ /* 0x001fe20000000000 */
[----:B-12---:R-:W-:Y:S01]  /*61c0*/  SHF.R.U64 R0, R4, R27, R5 ;  /* 0x0000001b04007219 */ /* 0x006fe20000001205 */
[----:B------:R-:W-:Y:S01]  /*61d0*/  IMAD.MOV R13, RZ, RZ, -R13 ;  /* 0x000000ffff0d7224 */ /* 0x000fe200078e0a0d */
[----:B------:R-:W-:Y:S01]  /*61e0*/  LOP3.LUT R5, R10, R25, RZ, 0xc0, !PT ;  /* 0x000000190a057212 */ /* 0x000fe200078ec0ff */
[----:B------:R-:W-:Y:S01]  /*61f0*/  IMAD.MOV.U32 R4, RZ, RZ, 0x1 ;  /* 0x00000001ff047424 */ /* 0x000fe200078e00ff */
[----:B------:R-:W-:Y:S01]  /*6200*/  LOP3.LUT R12, R12, R7, RZ, 0xc0, !PT ;  /* 0x000000070c0c7212 */ /* 0x000fe200078ec0ff */
[----:B------:R-:W-:Y:S02]  /*6210*/  IMAD.MOV R3, RZ, RZ, -R0 ;  /* 0x000000ffff037224 */ /* 0x000fe400078e0a00 */
[----:B------:R-:W-:Y:S02]  /*6220*/  IMAD R0, R26, R0, R5 ;  /* 0x000000001a007224 */ /* 0x000fe400078e0205 */
[----:B---3--:R-:W-:-:S02]  /*6230*/  IMAD R3, R3, R30, R14 ;  /* 0x0000001e03037224 */ /* 0x008fc400078e020e */
[----:B------:R-:W-:Y:S02]  /*6240*/  @P0 IMAD R21, R15, R13, R24 ;  /* 0x0000000d0f150224 */ /* 0x000fe400078e0218 */
[----:B------:R-:W-:Y:S01]  /*6250*/  IMAD R5, R3, R20, R12 ;  /* 0x0000001403057224 */ /* 0x000fe200078e020c */
[----:B------:R-:W-:Y:S01]  /*6260*/  PRMT R3, R4, 0x7610, R3 ;  /* 0x0000761004037816 */ /* 0x000fe20000000003 */
[----:B------:R-:W-:-:S05]  /*6270*/  IMAD R0, R0, R31, R21 ;  /* 0x0000001f00007224 */ /* 0x000fca00078e0215 */
[----:B------:R-:W-:Y:S02]  /*6280*/  SEL R92, R5, R0, !P0 ;  /* 0x00000000055c7207 */ /* 0x000fe40004000000 */
[----:B------:R-:W-:-:S07]  /*6290*/  SEL R0, R0, R5, !P0 ;  /* 0x0000000500007207 */ /* 0x000fce0004000000 */
.L_x_155:
[----:B------:R-:W-:Y:S01]  /*62a0*/  LOP3.LUT P0, RZ, R3, 0xff, RZ, 0xc0, !PT ;  /* 0x000000ff03ff7812 */ /* 0x000fe2000780c0ff */
[----:B------:R-:W-:-:S12]  /*62b0*/  IMAD.MOV.U32 R91, RZ, RZ, R0 ;  /* 0x000000ffff5b7224 */ /* 0x000fd800078e0000 */
[----:B------:R-:W-:Y:S05]  /*62c0*/  @P0 BRA `(.L_x_158) ;  /* 0xffffffac00300947 */ /* 0x000fea000383ffff */
[----:B------:R-:W-:Y:S05]  /*62d0*/  EXIT ;  /* 0x000000000000794d */ /* 0x000fea0003800000 */
.L_x_3:
[----:B0-----:R-:W-:Y:S01]  /*62e0*/  ULDC.64 UR4, c[0x0][0x650] ;  /* 0x0001940000047ab9 */ /* 0x001fe20000000a00 */
        /* <DEDUP_REMOVED lines=25> */
.L_x_160:
[--C-:B------:R-:W-:Y:S01]  /*6480*/  SHF.R.U64 R12, R10, R14, R11.reuse ;  /* 0x0000000e0a0c7219 */ /* 0x100fe2000000120b */
[----:B------:R-:W0:Y:S01]  /*6490*/  LDC R22, c[0x0][0x618] ;  /* 0x00018600ff167b82 */ /* 0x000e220000000800 */
[----:B------:R-:W-:Y:S01]  /*64a0*/  I2FP.F32.U32 R6, R4 ;  /* 0x0000000400067245 */ /* 0x000fe20000201000 */
[----:B------:R-:W-:Y:S01]  /*64b0*/  ULDC UR4, c[0x0][0x150] ;  /* 0x0000540000047ab9 */ /* 0x000fe20000000800 */
[----:B------:R-:W-:Y:S02]  /*64c0*/  SHF.R.U32.HI R5, RZ, R14, R11 ;  /* 0x0000000eff057219 */ /* 0x000fe4000001160b */
[----:B------:R-:W-:Y:S01]  /*64d0*/  IADD3 R9, P0, RZ, -R12, RZ ;  /* 0x8000000cff097210 */ /* 0x000fe20007f1e0ff */
[----:B------:R-:W-:Y:S01]  /*64e0*/  FMUL R11, R6, UR4 ;  /* 0x00000004060b7c20 */ /* 0x000fe20008400000 */
[----:B------:R-:W-:Y:S01]  /*64f0*/  ULDC UR4, c[0x0][0x154] ;  /* 0x0000550000047ab9 */ /* 0x000fe20000000800 */
[----:B------:R-:W1:Y:S02]  /*6500*/  LDC.64 R24, c[0x0][0x640] ;  /* 0x00019000ff187b82 */ /* 0x000e640000000a00 */
[----:B------:R-:W-:-:S02]  /*6510*/  IMAD.X R5, RZ, RZ, ~R5, P0 ;  /* 0x000000ffff057224 */ /* 0x000fc400000e0e05 */
[----:B------:R-:W2:Y:S01]  /*6520*/  F2I.U32.TRUNC.NTZ R11, R11 ;  /* 0x0000000b000b7305 */ /* 0x000ea2000020f000 */
[----:B------:R-:W-:-:S03]  /*6530*/  IMAD.WIDE.U32 R6, R9, R20, R16 ;  /* 0x0000001409067225 */ /* 0x000fc600078e0010 */
[----:B------:R-:W3:Y:S01]  /*6540*/  LDC R13, c[0x0][0x144] ;  /* 0x00005100ff0d7b82 */ /* 0x000ee20000000800 */
[----:B------:R-:W-:-:S04]  /*6550*/  IMAD R8, R5, R20, RZ ;  /* 0x0000001405087224 */ /* 0x000fc800078e02ff */
[----:B------:R-:W-:Y:S02]  /*6560*/  IMAD R5, R9, R21, R8 ;  /* 0x0000001509057224 */ /* 0x000fe400078e0208 */
[----:B------:R-:W-:Y:S01]  /*6570*/  IMAD.MOV.U32 R8, RZ, RZ, -0x1 ;  /* 0xffffffffff087424 */ /* 0x000fe200078e00ff */
[----:B------:R-:W4:Y:S01]  /*6580*/  LDC R14, c[0x0][0x608] ;  /* 0x00018200ff0e7b82 */ /* 0x000f220000000800 */
[----:B------:R-:W-:Y:S01]  /*6590*/  IMAD.IADD R5, R7, 0x1, R5 ;  /* 0x0000000107057824 */ /* 0x000fe200078e0205 */
[----:B------:R-:W-:-:S04]  /*65a0*/  I2FP.F32.U32 R7, R3 ;  /* 0x0000000300077245 */ /* 0x000fc80000201000 */
[-C--:B0-----:R-:W-:Y:S01]  /*65b0*/  SHF.R.U64 R10, R6, R22.reuse, R5 ;  /* 0x00000016060a7219 */ /* 0x081fe20000001205 */
[----:B--2---:R-:W-:Y:S01]  /*65c0*/  IMAD.MOV R6, RZ, RZ, -R11 ;  /* 0x000000ffff067224 */ /* 0x004fe200078e0a0b */
[----:B------:R-:W0:Y:S01]  /*65d0*/  LDC R9, c[0x0][0x658] ;  /* 0x00019600ff097b82 */ /* 0x000e220000000800 */
[----:B-1----:R-:W-:Y:S01]  /*65e0*/  ISETP.NE.U32.AND P0, PT, R24, RZ, PT ;  /* 0x000000ff1800720c */ /* 0x002fe20003f05070 */
[----:B------:R-:W-:Y:S01]  /*65f0*/  FMUL R7, R7, UR4 ;  /* 0x0000000407077c20 */ /* 0x000fe20008400000 */
[----:B------:R-:W-:Y:S02]  /*6600*/  SHF.R.U32.HI R5, RZ, R22, R5 ;  /* 0x00000016ff057219 */ /* 0x000fe40000011605 */
[----:B------:R-:W-:-:S03]  /*6610*/  ISETP.NE.AND.EX P0, PT, R25, RZ, PT, P0 ;  /* 0x000000ff1900720c */ /* 0x000fc60003f05300 */
[----:B------:R-:W1:Y:S01]  /*6620*/  LDC R20, c[0x0][0x148] ;  /* 0x00005200ff147b82 */ /* 0x000e620000000800 */
[----:B---3--:R-:W-:Y:S02]  /*6630*/  IMAD R23, R13, R6, R4 ;  /* 0x000000060d177224 */ /* 0x008fe400078e0204 */
[----:B------:R-:W-:-:S05]  /*6640*/  IMAD.MOV.U32 R6, RZ, RZ, 0x1 ;  /* 0x00000001ff067424 */ /* 0x000fca00078e00ff */
[----:B------:R-:W2:Y:S01]  /*6650*/  LDC R21, c[0x0][0x600] ;  /* 0x00018000ff157b82 */ /* 0x000ea20000000800 */
[-CC-:B----4-:R-:W-:Y:S02]  /*6660*/  SHF.R.U64 R13, R10, R14.reuse, R5.reuse ;  /* 0x0000000e0a0d7219 */ /* 0x190fe40000001205 */
[----:B------:R-:W-:Y:S02]  /*6670*/  SHF.R.U32.HI R4, RZ, R14, R5 ;  /* 0x0000000eff047219 */ /* 0x000fe40000011605 */
[----:B------:R3:W4:Y:S03]  /*6680*/  F2I.U32.TRUNC.NTZ R14, R7 ;  /* 0x00000007000e7305 */ /* 0x000726000020f000 */
[----:B------:R-:W1:Y:S01]  /*6690*/  LDC R26, c[0x0][0x648] ;  /* 0x00019200ff1a7b82 */ /* 0x000e620000000800 */
[-C--:B0-----:R-:W-:Y:S02]  /*66a0*/  SHF.R.U64 R15, R13, R9.reuse, R4 ;  /* 0x000000090d0f7219 */ /* 0x081fe40000001204 */
[----:B------:R-:W-:-:S02]  /*66b0*/  SHF.L.U32 R8, R8, R9, RZ ;  /* 0x0000000908087219 */ /* 0x000fc400000006ff */
[-C--:B------:R-:W-:Y:S01]  /*66c0*/  SHF.R.U32.HI R5, RZ, R9.reuse, R4 ;  /* 0x00000009ff057219 */ /* 0x080fe20000011604 */
[----:B------:R-:W-:Y:S01]  /*66d0*/  IMAD.MOV.U32 R4, RZ, RZ, R15 ;  /* 0x000000ffff047224 */ /* 0x000fe200078e000f */
[----:B------:R-:W-:Y:S01]  /*66e0*/  SHF.L.U32 R22, R6, R9, RZ ;  /* 0x0000000906167219 */ /* 0x000fe200000006ff */
[----:B------:R-:W0:Y:S01]  /*66f0*/  LDC R27, c[0x0][0x638] ;  /* 0x00018e00ff1b7b82 */ /* 0x000e220000000800 */
[----:B------:R-:W-:-:S07]  /*6700*/  LOP3.LUT R28, RZ, R8, RZ, 0x33, !PT ;  /* 0x00000008ff1c7212 */ /* 0x000fce00078e33ff */
        /* <DEDUP_REMOVED lines=12> */
.L_x_161:
[----:B------:R-:W-:Y:S01]  /*67d0*/  ISETP.NE.AND P0, PT, R2, 0x1, PT ;  /* 0x000000010200780c */ /* 0x000fe20003f05270 */
[----:B--2---:R-:W-:Y:S01]  /*67e0*/  VIADD R7, R21, 0xffffffff ;  /* 0xffffffff15077836 */ /* 0x004fe20000000000 */
[----:B-1----:R-:W-:Y:S01]  /*67f0*/  SHF.R.U64 R5, R4, R26, R5 ;  /* 0x0000001a04057219 */ /* 0x002fe20000001205 */
[----:B------:R-:W-:Y:S01]  /*6800*/  IMAD.MOV R14, RZ, RZ, -R14 ;  /* 0x000000ffff0e7224 */ /* 0x000fe200078e0a0e */
[----:B------:R-:W-:Y:S01]  /*6810*/  LOP3.LUT R4, R13, R28, RZ, 0xc0, !PT ;  /* 0x0000001c0d047212 */ /* 0x000fe200078ec0ff */
[----:B------:R-:W-:Y:S01]  /*6820*/  IMAD.MOV.U32 R8, RZ, RZ, R12 ;  /* 0x000000ffff087224 */ /* 0x000fe200078e000c */
[----:B------:R-:W-:Y:S01]  /*6830*/  LOP3.LUT R10, R10, R7, RZ, 0xc0, !PT ;  /* 0x000000070a0a7212 */ /* 0x000fe200078ec0ff */
[----:B------:R-:W-:Y:S02]  /*6840*/  IMAD.MOV R6, RZ, RZ, -R5 ;  /* 0x000000ffff067224 */ /* 0x000fe400078e0a05 */
[----:B------:R-:W-:-:S04]  /*6850*/  IMAD R4, R22, R5, R4 ;  /* 0x0000000516047224 */ /* 0x000fc800078e0204 */
[----:B------:R-:W-:Y:S02]  /*6860*/  @P0 IMAD R23, R20, R14, R3 ;  /* 0x0000000e14170224 */ /* 0x000fe400078e0203 */
[----:B0-----:R-:W-:Y:S02]  /*6870*/  IMAD R3, R6, R27, R15 ;  /* 0x0000001b06037224 */ /* 0x001fe400078e020f */
[----:B------:R-:W-:Y:S02]  /*6880*/  IMAD R7, R4, R29, R23 ;  /* 0x0000001d04077224 */ /* 0x000fe400078e0217 */
[----:B------:R-:W-:Y:S02]  /*6890*/  IMAD R4, R3, R21, R10 ;  /* 0x0000001503047224 */ /* 0x000fe400078e020a */
[----:B------:R-:W-:-:S03]  /*68a0*/  IMAD.MOV.U32 R6, RZ, RZ, 0x1 ;  /* 0x00000001ff067424 */ /* 0x000fc600078e00ff */
[----:B------:R-:W-:Y:S02]  /*68b0*/  SEL R9, R4, R7, !P0 ;  /* 0x0000000704097207 */ /* 0x000fe40004000000 */
[----:B------:R-:W-:-:S07]  /*68c0*/  SEL R7, R7, R4, !P0 ;  /* 0x0000000407077207 */ /* 0x000fce0004000000 */
.L_x_159:
[----:B------:R-:W-:-:S08]  /*68d0*/  NOP ;  /* 0x0000000000007918 */ /* 0x000fd00000000000 */
[----:B------:R-:W0:-:S00]  /*68e0*/  USETMAXREG.DEALLOC.CTAPOOL 0x28 ;  /* 0x00000028000079c8 */ /* 0x000e0000080e0500 */
[----:B0-----:R-:W-:-:S13]  /*68f0*/  ISETP.NE.AND P0, PT, R0, RZ, PT ;  /* 0x000000ff0000720c */ /* 0x001fda0003f05270 */
[----:B------:R-:W-:Y:S05]  /*6900*/  @P0 EXIT ;  /* 0x000000000000094d */ /* 0x000fea0003800000 */
[----:B------:R-:W-:Y:S01]  /*6910*/  LOP3.LUT P0, RZ, R6, 0xff, RZ, 0xc0, !PT ;  /* 0x000000ff06ff7812 */ /* 0x000fe2000780c0ff */
[----:B------:R-:W-:Y:S02]  /*6920*/  IMAD.MOV.U32 R0, RZ, RZ, 0x1 ;  /* 0x00000001ff007424 */ /* 0x000fe400078e00ff */
[----:B------:R-:W-:-:S10]  /*6930*/  IMAD.MOV.U32 R12, RZ, RZ, RZ ;  /* 0x000000ffff0c7224 */ /* 0x000fd400078e00ff */
[----:B------:R-:W-:Y:S05]  /*6940*/  @!P0 BRA `(.L_x_162) ;  /* 0x0000000c00308947 */ /* 0x000fea0003800000 */
[----:B------:R-:W0:Y:S01]  /*6950*/  LDC R0, c[0x0][0x28c] ;  /* 0x0000a300ff007b82 */ /* 0x000e220000000800 */
[----:B------:R-:W-:Y:S01]  /*6960*/  ULDC UR5, c[0x0][0x600] ;  /* 0x0001800000057ab9 */ /* 0x000fe20000000800 */
[----:B------:R-:W-:Y:S01]  /*6970*/  ULDC UR4, c[0x0][0xc] ;  /* 0x0000030000047ab9 */ /* 0x000fe20000000800 */
[----:B------:R-:W-:Y:S01]  /*6980*/  UIADD3 UR16, UR5, -0x1, URZ ;  /* 0xffffffff05107890 */ /* 0x000fe2000fffe03f */
[C---:B------:R-:W-:Y:S01]  /*6990*/  LOP3.LUT P2, RZ, R18.reuse, 0x7f, RZ, 0xc0, !PT ;  /* 0x0000007f12ff7812 */ /* 0x040fe2000784c0ff */
[----:B------:R-:W-:Y:S01]  /*69a0*/  ULDC UR6, c[0x0][0x658] ;  /* 0x0001960000067ab9 */ /* 0x000fe20000000800 */
[----:B------:R-:W-:Y:S01]  /*69b0*/  ULDC UR5, c[0x0][0x10] ;  /* 0x0000040000057ab9 */ /* 0x000fe20000000800 */
[----:B------:R-:W-:Y:S01]  /*69c0*/  UMOV UR7, 0xffffffff ;  /* 0xffffffff00077882 */ /* 0x000fe20000000000 */
[----:B------:R-:W-:Y:S01]  /*69d0*/  UMOV UR8, 0x1 ;  /* 0x0000000100087882 */ /* 0x000fe20000000000 */
[----:B------:R-:W-:Y:S01]  /*69e0*/  UIMAD.WIDE.U32 UR4, UR4, UR5, URZ ;  /* 0x00000005040472a5 */ /* 0x000fe2000f8e003f */
[----:B------:R-:W-:Y:S01]  /*69f0*/  LOP3.LUT P0, RZ, R18, 0x1f, RZ, 0xc0, !PT ;  /* 0x0000001f12ff7812 */ /* 0x000fe2000780c0ff */
[----:B------:R-:W-:Y:S01]  /*6a00*/  USHF.L.U32 UR7, UR7, UR6, URZ ;  /* 0x0000000607077299 */ /* 0x000fe2000800063f */
[----:B------:R-:W-:Y:S01]  /*6a10*/  BSSY B0, `(.L_x_162) ;  /* 0x00000bf000007945 */ /* 0x000fe20003800000 */
[----:B------:R-:W-:Y:S01]  /*6a20*/  USHF.L.U32 UR18, UR8, UR6, URZ ;  /* 0x0000000608127299 */ /* 0x000fe2000800063f */
[----:B------:R-:W-:Y:S01]  /*6a30*/  IMAD.MOV.U32 R13, RZ, RZ, 0x1 ;  /* 0x00000001ff0d7424 */ /* 0x000fe200078e00ff */
[----:B------:R-:W-:Y:S01]  /*6a40*/  LOP3.LUT R11, R19, 0x2, RZ, 0xfc, !PT ;  /* 0x00000002130b7812 */ /* 0x000fe200078efcff */
[----:B------:R-:W-:Y:S01]  /*6a50*/  ULDC UR6, c[0x0][0x14] ;  /* 0x0000050000067ab9 */ /* 0x000fe20000000800 */
[----:B------:R-:W-:Y:S01]  /*6a60*/  PLOP3.LUT P0, PT, P0, P2, PT, 0x8a, 0x0 ;  /* 0x000000000000781c */ /* 0x000fe20000705172 */
[----:B------:R-:W-:Y:S01]  /*6a70*/  UIMAD.WIDE.U32 UR20, UR4, UR6, URZ ;  /* 0x00000006041472a5 */ /* 0x000fe2000f8e003f */
[----:B------:R-:W-:Y:S01]  /*6a80*/  IMAD.MOV.U32 R12, RZ, RZ, RZ ;  /* 0x000000ffff0c7224 */ /* 0x000fe200078e00ff */
[----:B------:R-:W-:-:S02]  /*6a90*/  UIMAD UR13, UR5, UR6, URZ ;  /* 0x00000006050d72a4 */ /* 0x000fc4000f8e023f */
[----:B------:R-:W-:Y:S01]  /*6aa0*/  ULOP3.LUT UR17, URZ, UR7, URZ, 0x33, !UPT ;  /* 0x000000073f117292 */ /* 0x000fe2000f8e333f */
[----:B0-----:R-:W-:Y:S01]  /*6ab0*/  VIADD R0, R0, 0x1f ;  /* 0x0000001f00007836 */ /* 0x001fe20000000000 */
[----:B------:R-:W-:Y:S01]  /*6ac0*/  UIADD3 UR13, UR21, UR13, URZ ;  /* 0x0000000d150d7290 */ /* 0x000fe2000fffe03f */
[----:B------:R-:W-:-:S03]  /*6ad0*/  ULDC.64 UR22, c[0x0][0x198] ;  /* 0x0000660000167ab9 */ /* 0x000fc60000000a00 */
[----:B------:R-:W-:-:S04]  /*6ae0*/  SHF.R.S32.HI R3, RZ, 0x1f, R0 ;  /* 0x0000001fff037819 */ /* 0x000fc80000011400 */
[----:B------:R-:W-:Y:S01]  /*6af0*/  LEA.HI R3, R3, R0, RZ, 0x5 ;  /* 0x0000000003037211 */ /* 0x000fe200078f28ff */
[----:B------:R-:W-:-:S03]  /*6b00*/  IMAD.MOV.U32 R0, RZ, RZ, 0x1 ;  /* 0x00000001ff007424 */ /* 0x000fc600078e00ff */
[----:B------:R-:W-:-:S05]  /*6b10*/  SHF.R.S32.HI R3, RZ, 0x5, R3 ;  /* 0x00000005ff037819 */ /* 0x000fca0000011403 */
[----:B------:R-:W-:-:S07]  /*6b20*/  VIADD R10, R3, 0x1 ;  /* 0x00000001030a7836 */ /* 0x000fce0000000000 */
.L_x_174:
[----:B------:R-:W-:-:S03]  /*6b30*/  UMOV UR4, 0xffffffff ;  /* 0xffffffff00047882 */ /* 0x000fc60000000000 */
[----:B------:R-:W-:Y:S05]  /*6b40*/  BRA.DIV UR4, `(.L_x_163) ;  /* 0x0000001204087947 */ /* 0x000fea000b800000 */
[----:B------:R-:W-:-:S13]  /*6b50*/  ELECT P6, URZ, PT ;  /* 0x00000000003f782f */ /* 0x000fda00038c0000 */
.L_x_188:
[----:B------:R-:W0:Y:S01]  /*6b60*/  LDC R4, c[0x0][0x28c] ;  /* 0x0000a300ff047b82 */ /* 0x000e220000000800 */
[----:B------:R-:W-:Y:S01]  /*6b70*/  BSSY B1, `(.L_x_164) ;  /* 0x0000035000017945 */ /* 0x000fe20003800000 */
[----:B0-----:R-:W-:-:S13]  /*6b80*/  ISETP.LT.OR P6, PT, R4, 0x1, !P6 ;  /* 0x000000010400780c */ /* 0x001fda00077c1670 */
[----:B------:R-:W-:Y:S05]  /*6b90*/  @P6 BRA `(.L_x_165) ;  /* 0x0000000000c86947 */ /* 0x000fea0003800000 */
[----:B------:R-:W-:Y:S02]  /*6ba0*/  IMAD.SHL.U32 R15, R9, 0x80, RZ ;  /* 0x00000080090f7824 */ /* 0x000fe400078e00ff */
[----:B------:R-:W-:Y:S02]  /*6bb0*/  IMAD.SHL.U32 R18, R7, 0x80, RZ ;  /* 0x0000008007127824 */ /* 0x000fe400078e00ff */
[----:B------:R-:W-:Y:S02]  /*6bc0*/  IMAD.MOV.U32 R20, RZ, RZ, RZ ;  /* 0x000000ffff147224 */ /* 0x000fe400078e00ff */
[----:B------:R-:W-:Y:S02]  /*6bd0*/  IMAD.MOV.U32 R4, RZ, RZ, R10 ;  /* 0x000000ffff047224 */ /* 0x000fe400078e000a */
[----:B------:R-:W-:Y:S02]  /*6be0*/  IMAD.MOV.U32 R5, RZ, RZ, R0 ;  /* 0x000000ffff057224 */ /* 0x000fe400078e0000 */
[----:B------:R-:W-:-:S07]  /*6bf0*/  IMAD.MOV.U32 R6, RZ, RZ, R12 ;  /* 0x000000ffff067224 */ /* 0x000fce00078e000c */
.L_x_169:
[----:B------:R-:W0:Y:S01]  /*6c00*/  S2R R14, SR_CgaCtaId ;  /* 0x00000000000e7919 */ /* 0x000e220000008800 */
[----:B------:R-:W-:Y:S01]  /*6c10*/  MOV R7, 0x400 ;  /* 0x0000040000077802 */ /* 0x000fe20000000f00 */
[----:B------:R-:W1:Y:S03]  /*6c20*/  @!P2 LDC R9, c[0x0][0x500] ;  /* 0x00014000ff09ab82 */ /* 0x000e660000000800 */
[----:B0-----:R-:W-:Y:S02]  /*6c30*/  LEA R21, R14, R7, 0x18 ;  /* 0x000000070e157211 */ /* 0x001fe400078ec0ff */
[----:B------:R-:W-:-:S03]  /*6c40*/  SHF.L.U32 R7, R5, 0x1f, RZ ;  /* 0x0000001f05077819 */ /* 0x000fc600000006ff */
[----:B------:R-:W-:-:S04]  /*6c50*/  IMAD R14, R6, 0x8, R21 ;  /* 0x00000008060e7824 */ /* 0x000fc800078e0215 */
[----:B------:R-:W0:Y:S02]  /*6c60*/  SYNCS.PHASECHK.TRANS64.TRYWAIT P1, [R14+URZ+0x38], R7 ;  /* 0x000038070e0075a7 */ /* 0x000e24000802017f */
[----:B01----:R-:W-:Y:S05]  /*6c70*/  @!P1 BRA `(.L_x_166) ;  /* 0x0000000c00dc9947 */ /* 0x003fea0003800000 */
.L_x_189:
[----:B0-----:R-:W-:Y:S01]  /*6c80*/  PRMT R7, R11, 0x9910, RZ ;  /* 0x000099100b077816 */ /* 0x001fe200000000ff */
[----:B------:R0:W-:Y:S03]  /*6c90*/  @!P2 SYNCS.ARRIVE.TRANS64 RZ, [R14+URZ], R9 ;  /* 0x000000090effa9a7 */ /* 0x0001e6000800003f */
[----:B------:R-:W-:-:S13]  /*6ca0*/  ISETP.NE.AND P1, PT, R7, 0x2, PT ;  /* 0x000000020700780c */ /* 0x000fda0003f25270 */
[----:B0-----:R-:W-:Y:S05]  /*6cb0*/  @P1 BRA `(.L_x_167) ;  /* 0x0000000000041947 */ /* 0x001fea0003800000 */
[----:B------:R-:W-:Y:S01]  /*6cc0*/  BPT.TRAP 0x1 ;  /* 0x000000040000795c */ /* 0x000fe20000300000 */
.L_x_167:
[----:B------:R-:W-:Y:S05]  /*6cd0*/  @P0 BRA `(.L_x_168) ;  /* 0x0000000000040947 */ /* 0x000fea0003800000 */
[----:B------:R-:W-:Y:S01]  /*6ce0*/  BPT.TRAP 0x1 ;  /* 0x000000040000795c */ /* 0x000fe20000300000 */
.L_x_168:
[----:B------:R-:W-:Y:S01]  /*6cf0*/  IMAD R21, R6, 0x2000, R21 ;  /* 0x0000200006157824 */ /* 0x000fe200078e0215 */
[----:B------:R-:W-:Y:S01]  /*6d00*/  R2UR UR9, R14 ;  /* 0x000000000e0972ca */ /* 0x000fe200000e0000 */
[----:B------:R-:W-:Y:S01]  /*6d10*/  VIADD R4, R4, 0xffffffff ;  /* 0xffffffff04047836 */ /* 0x000fe20000000000 */
[----:B------:R-:W-:Y:S01]  /*6d20*/  UIADD3 UR4, UP0, UR22, 0xf0, URZ ;  /* 0x000000f016047890 */ /* 0x000fe2000ff1e03f */
[----:B------:R-:W-:Y:S01]  /*6d30*/  R2UR UR11, R18 ;  /* 0x00000000120b72ca */ /* 0x000fe200000e0000 */
[----:B------:R-:W-:Y:S01]  /*6d40*/  UIADD3 UR24, UP1, UR22, 0x1f0, URZ ;  /* 0x000001f016187890 */ /* 0x000fe2000ff3e03f */
[----:B------:R-:W-:Y:S01]  /*6d50*/  R2UR UR8, R21 ;  /* 0x00000000150872ca */ /* 0x000fe200000e0000 */
[----:B------:R-:W-:Y:S01]  /*6d60*/  UIADD3.X UR5, URZ, UR23, URZ, UP0, !UPT ;  /* 0x000000173f057290 */ /* 0x000fe200087fe43f */
[----:B------:R-:W-:Y:S01]  /*6d70*/  R2UR UR10, R20 ;  /* 0x00000000140a72ca */ /* 0x000fe200000e0000 */
[----:B------:R-:W-:Y:S01]  /*6d80*/  VIADD R6, R6, 0x1 ;  /* 0x0000000106067836 */ /* 0x000fe20000000000 */
[----:B------:R-:W-:Y:S01]  /*6d90*/  R2UR UR12, R8 ;  /* 0x00000000080c72ca */ /* 0x000fe200000e0000 */
[----:B------:R-:W-:Y:S01]  /*6da0*/  UIADD3.X UR25, URZ, UR23, URZ, UP1, !UPT ;  /* 0x000000173f197290 */ /* 0x000fe20008ffe43f */
[----:B------:R-:W-:Y:S01]  /*6db0*/  R2UR UR19, R15 ;  /* 0x000000000f1372ca */ /* 0x000fe200000e0000 */
[----:B------:R-:W-:Y:S01]  /*6dc0*/  UMOV UR6, 0x0 ;  /* 0x0000000000067882 */ /* 0x000fe20000000000 */
[----:B------:R-:W-:Y:S01]  /*6dd0*/  ISETP.GT.AND P3, PT, R4, 0x1, PT ;  /* 0x000000010400780c */ /* 0x000fe20003f64270 */
[----:B------:R-:W-:Y:S01]  /*6de0*/  UMOV UR7, 0x10000000 ;  /* 0x1000000000077882 */ /* 0x000fe20000000000 */
[----:B------:R-:W-:Y:S01]  /*6df0*/  ISETP.NE.AND P1, PT, R6, 0x7, PT ;  /* 0x000000070600780c */ /* 0x000fe20003f25270 */
[----:B------:R-:W-:-:S02]  /*6e00*/  VIADD R20, R20, 0x20 ;  /* 0x0000002014147836 */ /* 0x000fc40000000000 */
[----:B------:R-:W-:Y:S01]  /*6e10*/  UIADD3 UR14, UR8, 0x180, URZ ;  /* 0x00000180080e7890 */ /* 0x000fe2000fffe03f */
[----:B------:R-:W-:Y:S01]  /*6e20*/  SEL R14, RZ, 0x1, P1 ;  /* 0x00000001ff0e7807 */ /* 0x000fe20000800000 */
[----:B------:R-:W-:Y:S01]  /*6e30*/  UIADD3 UR15, UR8, 0xe180, URZ ;  /* 0x0000e180080f7890 */ /* 0x000fe2000fffe03f */
[----:B------:R-:W-:Y:S02]  /*6e40*/  SEL R6, R6, RZ, P1 ;  /* 0x000000ff06067207 */ /* 0x000fe40000800000 */
[----:B------:R-:W-:Y:S02]  /*6e50*/  LOP3.LUT R5, R5, R14, RZ, 0x3c, !PT ;  /* 0x0000000e05057212 */ /* 0x000fe400078e3cff */
[----:B------:R-:W-:Y:S02]  /*6e60*/  UMOV UR8, UR14 ;  /* 0x0000000e00087c82 */ /* 0x000fe40008000000 */
[----:B------:R0:W-:Y:S02]  /*6e70*/  UTMALDG.3D [UR8], [UR4], desc[UR6] ;  /* 0x00000608040075b4 */ /* 0x0001e40008011000 */
[----:B0-----:R-:W-:Y:S01]  /*6e80*/  UMOV UR8, UR15 ;  /* 0x0000000f00087c82 */ /* 0x001fe20008000000 */
[----:B------:R-:W-:-:S02]  /*6e90*/  UMOV UR11, UR19 ;  /* 0x00000013000b7c82 */ /* 0x000fc40008000000 */
[----:B------:R0:W-:Y:S02]  /*6ea0*/  UTMALDG.3D [UR8], [UR24], desc[UR6] ;  /* 0x00000608180075b4 */ /* 0x0001e40008011000 */
[----:B0-----:R-:W-:Y:S05]  /*6eb0*/  @P3 BRA `(.L_x_169) ;  /* 0xfffffffc00503947 */ /* 0x001fea000383ffff */
.L_x_165:
[----:B------:R-:W-:Y:S05]  /*6ec0*/  BSYNC B1 ;  /* 0x0000000000017941 */ /* 0x000fea0003800000 */
.L_x_164:
[----:B------:R-:W-:Y:S01]  /*6ed0*/  LOP3.LUT P4, RZ, R13, 0xff, RZ, 0xc0, !PT ;  /* 0x000000ff0dff7812 */ /* 0x000fe2000788c0ff */
[C---:B------:R-:W-:Y:S01]  /*6ee0*/  IMAD.IADD R12, R3.reuse, 0x1, R12 ;  /* 0x00000001030c7824 */ /* 0x040fe200078e020c */
[----:B------:R-:W-:Y:S01]  /*6ef0*/  ULDC.64 UR4, c[0x0][0x650] ;  /* 0x0001940000047ab9 */ /* 0x000fe20000000a00 */
[C---:B------:R-:W-:Y:S01]  /*6f00*/  ISETP.GE.U32.AND P3, PT, R3.reuse, 0x7, PT ;  /* 0x000000070300780c */ /* 0x040fe20003f66070 */
[----:B------:R-:W-:Y:S01]  /*6f10*/  BSSY B1, `(.L_x_170) ;  /* 0x000006c000017945 */ /* 0x000fe20003800000 */
[C---:B------:R-:W-:Y:S01]  /*6f20*/  IMAD.WIDE.U32 R4, R12.reuse, 0x24924925, RZ ;  /* 0x249249250c047825 */ /* 0x040fe200078e00ff */
[C---:B------:R-:W-:Y:S02]  /*6f30*/  ISETP.GT.U32.AND P1, PT, R12.reuse, 0x6, PT ;  /* 0x000000060c00780c */ /* 0x040fe40003f24070 */
[----:B------:R-:W-:Y:S01]  /*6f40*/  PRMT R13, RZ, 0x7610, R13 ;  /* 0x00007610ff0d7816 */ /* 0x000fe2000000000d */
[----:B------:R-:W-:Y:S01]  /*6f50*/  IMAD.IADD R4, R12, 0x1, -R5 ;  /* 0x000000010c047824 */ /* 0x000fe200078e0a05 */
[----:B------:R-:W-:Y:S01]  /*6f60*/  ISETP.LT.U32.AND P1, PT, R3, 0x7, P1 ;  /* 0x000000070300780c */ /* 0x000fe20000f21070 */
[----:B------:R-:W-:-:S02]  /*6f70*/  IMAD.MOV.U32 R9, RZ, RZ, -0x1 ;  /* 0xffffffffff097424 */ /* 0x000fc400078e00ff */
[----:B------:R-:W0:Y:S01]  /*6f80*/  @P4 S2R R7, SR_CgaCtaId ;  /* 0x0000000000074919 */ /* 0x000e220000008800 */
[----:B------:R-:W-:Y:S01]  /*6f90*/  @P4 MOV R6, 0x400 ;  /* 0x0000040000064802 */ /* 0x000fe20000000f00 */
[----:B------:R-:W-:Y:S01]  /*6fa0*/  IMAD.MOV.U32 R8, RZ, RZ, -0x1 ;  /* 0xffffffffff087424 */ /* 0x000fe200078e00ff */
[----:B------:R-:W-:-:S04]  /*6fb0*/  LEA.HI R4, R4, R5, RZ, 0x1f ;  /* 0x0000000504047211 */ /* 0x000fc800078ff8ff */
[--C-:B------:R-:W-:Y:S02]  /*6fc0*/  SHF.R.U32.HI R5, RZ, 0x2, R4.reuse ;  /* 0x00000002ff057819 */ /* 0x100fe40000011604 */
[----:B------:R-:W-:-:S03]  /*6fd0*/  PRMT R4, RZ, 0x7610, R4 ;  /* 0x00007610ff047816 */ /* 0x000fc60000000004 */
[----:B------:R-:W-:Y:S01]  /*6fe0*/  IMAD R12, R5, -0x7, R12 ;  /* 0xfffffff9050c7824 */ /* 0x000fe200078e020c */
[----:B0-----:R-:W-:Y:S02]  /*6ff0*/  @P4 LEA R6, R7, R6, 0x18 ;  /* 0x0000000607064211 */ /* 0x001fe400078ec0ff */
[----:B------:R-:W-:Y:S02]  /*7000*/  SEL R7, RZ, 0x1, !P1 ;  /* 0x00000001ff077807 */ /* 0x000fe40004800000 */
[----:B------:R-:W-:Y:S01]  /*7010*/  IADD3 R16, P1, R16, UR20, RZ ;  /* 0x0000001410107c10 */ /* 0x000fe2000ff3e0ff */
[----:B------:R0:W-:Y:S01]  /*7020*/  @P4 SYNCS.ARRIVE.TRANS64.A1T0 RZ, [R6+URZ+0x88], RZ ;  /* 0x000088ff06ff49a7 */ /* 0x0001e2000810003f */
[----:B------:R-:W-:Y:S01]  /*7030*/  LOP3.LUT R0, R0, R7, RZ, 0x3c, !PT ;  /* 0x0000000700007212 */ /* 0x000fe200078e3cff */
[----:B------:R-:W-:Y:S01]  /*7040*/  IMAD.MOV.U32 R7, RZ, RZ, -0x1 ;  /* 0xffffffffff077424 */ /* 0x000fe200078e00ff */
[----:B------:R-:W-:Y:S02]  /*7050*/  IADD3.X R17, R17, UR13, RZ, P1, !PT ;  /* 0x0000000d11117c10 */ /* 0x000fe40008ffe4ff */
[----:B------:R-:W-:-:S02]  /*7060*/  ISETP.GE.U32.AND P1, PT, R16, UR4, PT ;  /* 0x0000000410007c0c */ /* 0x000fc4000bf26070 */
[----:B------:R-:W-:Y:S02]  /*7070*/  @P3 LOP3.LUT R0, R0, 0x1, R5, 0x78, !PT ;  /* 0x0000000100003812 */ /* 0x000fe400078e7805 */
[----:B------:R-:W-:-:S13]  /*7080*/  ISETP.GE.U32.AND.EX P1, PT, R17, UR5, PT, P1 ;  /* 0x0000000511007c0c */ /* 0x000fda000bf26110 */
[----:B0-----:R-:W-:Y:S05]  /*7090*/  @P1 BRA `(.L_x_171) ;  /* 0x00000004004c1947 */ /* 0x001fea0003800000 */
[----:B------:R-:W-:Y:S01]  /*70a0*/  ULDC.64 UR4, c[0x0][0x628] ;  /* 0x00018a0000047ab9 */ /* 0x000fe20000000a00 */
[----:B------:R-:W0:Y:S01]  /*70b0*/  S2R R15, SR_CTAID.X ;  /* 0x00000000000f7919 */ /* 0x000e220000002500 */
[----:B------:R-:W-:Y:S01]  /*70c0*/  ISETP.NE.U32.AND P1, PT, RZ, UR4, PT ;  /* 0x00000004ff007c0c */ /* 0x000fe2000bf25070 */
[----:B------:R-:W-:Y:S01]  /*70d0*/  ULDC UR7, c[0x0][0x630] ;  /* 0x00018c0000077ab9 */ /* 0x000fe20000000800 */
[----:B------:R-:W-:Y:S01]  /*70e0*/  IMAD.MOV.U32 R4, RZ, RZ, R16 ;  /* 0x000000ffff047224 */ /* 0x000fe200078e0010 */
[----:B------:R-:W1:Y:S01]  /*70f0*/  S2R R14, SR_CTAID.Y ;  /* 0x00000000000e7919 */ /* 0x000e620000002600 */
[----:B------:R-:W-:Y:S01]  /*7100*/  ISETP.NE.AND.EX P1, PT, RZ, UR5, PT, P1 ;  /* 0x00000005ff007c0c */ /* 0x000fe2000bf25310 */
[----:B------:R-:W-:-:S12]  /*7110*/  IMAD.MOV.U32 R5, RZ, RZ, R17 ;  /* 0x000000ffff057224 */ /* 0x000fd800078e0011 */
[----:B------:R-:W-:Y:S05]  /*7120*/  @!P1 BRA `(.L_x_172) ;  /* 0x0000000000289947 */ /* 0x000fea0003800000 */
[----:B------:R-:W-:Y:S02]  /*7130*/  ULDC UR6, c[0x0][0x634] ;  /* 0x00018d0000067ab9 */ /* 0x000fe40000000800 */
[----:B------:R-:W-:-:S05]  /*7140*/  IADD3 R9, P1, R16, UR6, RZ ;  /* 0x0000000610097c10 */ /* 0x000fca000ff3e0ff */
[----:B------:R-:W-:-:S04]  /*7150*/  IMAD.X R21, RZ, RZ, R17, P1 ;  /* 0x000000ffff157224 */ /* 0x000fc800008e0611 */
[----:B------:R-:W-:-:S04]  /*7160*/  IMAD.WIDE.U32 R6, R21, UR4, RZ ;  /* 0x0000000415067c25 */ /* 0x000fc8000f8e00ff */
[----:B------:R-:W-:-:S04]  /*7170*/  IMAD.WIDE.U32 R6, P1, R9, UR5, R6 ;  /* 0x0000000509067c25 */ /* 0x000fc8000f820006 */
[----:B------:R-:W-:-:S04]  /*7180*/  IMAD.WIDE.U32 R8, R9, UR4, RZ ;  /* 0x0000000409087c25 */ /* 0x000fc8000f8e00ff */
[----:B------:R-:W-:Y:S01]  /*7190*/  IMAD.X R5, RZ, RZ, RZ, P1 ;  /* 0x000000ffff057224 */ /* 0x000fe200008e06ff */
[----:B------:R-:W-:Y:S01]  /*71a0*/  IADD3 RZ, P1, R9, R6, RZ ;  /* 0x0000000609ff7210 */ /* 0x000fe20007f3e0ff */
[----:B------:R-:W-:-:S04]  /*71b0*/  IMAD.MOV.U32 R4, RZ, RZ, R7 ;  /* 0x000000ffff047224 */ /* 0x000fc800078e0007 */
[----:B------:R-:W-:-:S08]  /*71c0*/  IMAD.WIDE.U32.X R4, R21, UR5, R4, P1 ;  /* 0x0000000515047c25 */ /* 0x000fd000088e0404 */
.L_x_172:
[--C-:B------:R-:W-:Y:S01]  /*71d0*/  SHF.R.U64 R8, R4, UR7, R5.reuse ;  /* 0x0000000704087c19 */ /* 0x100fe20008001205 */
[----:B------:R-:W-:Y:S01]  /*71e0*/  ULDC.64 UR4, c[0x0][0x620] ;  /* 0x0001880000047ab9 */ /* 0x000fe20000000a00 */
[----:B------:R-:W-:Y:S01]  /*71f0*/  SHF.R.U32.HI R4, RZ, UR7, R5 ;  /* 0x00000007ff047c19 */ /* 0x000fe20008011605 */
[----:B------:R-:W2:Y:S01]  /*7200*/  LDC R24, c[0x0][0x144] ;  /* 0x00005100ff187b82 */ /* 0x000ea20000000800 */
[----:B------:R-:W-:Y:S01]  /*7210*/  IADD3 R7, P1, RZ, -R8, RZ ;  /* 0x80000008ff077210 */ /* 0x000fe20007f3e0ff */
[----:B------:R-:W-:Y:S01]  /*7220*/  ULDC.64 UR8, c[0x0][0x640] ;  /* 0x0001900000087ab9 */ /* 0x000fe20000000a00 */
[----:B0-----:R-:W-:Y:S01]  /*7230*/  I2FP.F32.U32 R9, R15 ;  /* 0x0000000f00097245 */ /* 0x001fe20000201000 */
[----:B------:R-:W-:Y:S02]  /*7240*/  ULDC UR6, c[0x0][0x608] ;  /* 0x0001820000067ab9 */ /* 0x000fe40000000800 */
[----:B------:R-:W-:Y:S01]  /*7250*/  IMAD.X R4, RZ, RZ, ~R4, P1 ;  /* 0x000000ffff047224 */ /* 0x000fe200008e0e04 */
[----:B------:R-:W-:Y:S01]  /*7260*/  ISETP.NE.U32.AND P1, PT, RZ, UR8, PT ;  /* 0x00000008ff007c0c */ /* 0x000fe2000bf25070 */
[----:B------:R-:W0:Y:S02]  /*7270*/  LDC R21, c[0x0][0x148] ;  /* 0x00005200ff157b82 */ /* 0x000e240000000800 */
[----:B------:R-:W-:Y:S01]  /*7280*/  IMAD R6, R4, UR4, RZ ;  /* 0x0000000404067c24 */ /* 0x000fe2000f8e02ff */
[----:B------:R-:W-:Y:S01]  /*7290*/  ISETP.NE.AND.EX P1, PT, RZ, UR9, PT, P1 ;  /* 0x00000009ff007c0c */ /* 0x000fe2000bf25310 */
[----:B------:R-:W-:Y:S01]  /*72a0*/  IMAD.WIDE.U32 R4, R7, UR4, R16 ;  /* 0x0000000407047c25 */ /* 0x000fe2000f8e0010 */
[----:B------:R-:W-:-:S03]  /*72b0*/  ULDC UR4, c[0x0][0x150] ;  /* 0x0000540000047ab9 */ /* 0x000fc60000000800 */
[----:B------:R-:W-:Y:S02]  /*72c0*/  IMAD R7, R7, UR5, R6 ;  /* 0x0000000507077c24 */ /* 0x000fe4000f8e0206 */
[----:B------:R-:W-:Y:S01]  /*72d0*/  FMUL R6, R9, UR4 ;  /* 0x0000000409067c20 */ /* 0x000fe20008400000 */
[----:B------:R-:W-:Y:S01]  /*72e0*/  ULDC UR4, c[0x0][0x618] ;  /* 0x0001860000047ab9 */ /* 0x000fe20000000800 */
[----:B------:R-:W-:Y:S01]  /*72f0*/  ULDC UR5, c[0x0][0x154] ;  /* 0x0000550000057ab9 */ /* 0x000fe20000000800 */
[----:B------:R-:W-:-:S03]  /*7300*/  IMAD.IADD R5, R5, 0x1, R7 ;  /* 0x0000000105057824 */ /* 0x000fc600078e0207 */
[----:B------:R-:W3:Y:S02]  /*7310*/  F2I.U32.TRUNC.NTZ R6, R6 ;  /* 0x0000000600067305 */ /* 0x000ee4000020f000 */
[----:B------:R-:W-:Y:S02]  /*7320*/  SHF.R.U64 R9, R4, UR4, R5 ;  /* 0x0000000404097c19 */ /* 0x000fe40008001205 */
[----:B-1----:R-:W-:-:S05]  /*7330*/  I2FP.F32.U32 R4, R14 ;  /* 0x0000000e00047245 */ /* 0x002fca0000201000 */
[----:B------:R-:W-:Y:S01]  /*7340*/  FMUL R22, R4, UR5 ;  /* 0x0000000504167c20 */ /* 0x000fe20008400000 */
[----:B------:R-:W-:Y:S01]  /*7350*/  SHF.R.U32.HI R4, RZ, UR4, R5 ;  /* 0x00000004ff047c19 */ /* 0x000fe20008011605 */
[----:B------:R-:W-:-:S03]  /*7360*/  ULDC UR4, c[0x0][0x658] ;  /* 0x0001960000047ab9 */ /* 0x000fc60000000800 */
[--C-:B------:R-:W-:Y:S01]  /*7370*/  SHF.R.U64 R20, R9, UR6, R4.reuse ;  /* 0x0000000609147c19 */ /* 0x100fe20008001204 */
[----:B------:R-:W1:Y:S01]  /*7380*/  F2I.U32.TRUNC.NTZ R22, R22 ;  /* 0x0000001600167305 */ /* 0x000e62000020f000 */
[----:B------:R-:W-:Y:S01]  /*7390*/  SHF.R.U32.HI R5, RZ, UR6, R4 ;  /* 0x00000006ff057c19 */ /* 0x000fe20008011604 */
[----:B---3--:R-:W-:-:S03]  /*73a0*/  IMAD.MOV R6, RZ, RZ, -R6 ;  /* 0x000000ffff067224 */ /* 0x008fc600078e0a06 */
[----:B------:R-:W-:Y:S01]  /*73b0*/  SHF.R.U64 R18, R20, UR4, R5 ;  /* 0x0000000414127c19 */ /* 0x000fe20008001205 */
[----:B--2---:R-:W-:Y:S01]  /*73c0*/  IMAD R15, R24, R6, R15 ;  /* 0x00000006180f7224 */ /* 0x004fe200078e020f */
[----:B------:R-:W-:-:S03]  /*73d0*/  SHF.R.U32.HI R23, RZ, UR4, R5 ;  /* 0x00000004ff177c19 */ /* 0x000fc60008011605 */
[----:B------:R-:W-:Y:S02]  /*73e0*/  IMAD.MOV.U32 R4, RZ, RZ, R18 ;  /* 0x000000ffff047224 */ /* 0x000fe400078e0012 */
[----:B------:R-:W-:Y:S01]  /*73f0*/  IMAD.MOV.U32 R5, RZ, RZ, R23 ;  /* 0x000000ffff057224 */ /* 0x000fe200078e0017 */
[----:B-1----:R-:W-:Y:S06]  /*7400*/  @!P1 BRA `(.L_x_173) ;  /* 0x0000000000289947 */ /* 0x002fec0003800000 */
[----:B------:R-:W-:Y:S02]  /*7410*/  ULDC UR4, c[0x0][0x64c] ;  /* 0x0001930000047ab9 */ /* 0x000fe40000000800 */
[----:B------:R-:W-:-:S05]  /*7420*/  IADD3 R5, P1, R18, UR4, RZ ;  /* 0x0000000412057c10 */ /* 0x000fca000ff3e0ff */
[----:B------:R-:W-:-:S04]  /*7430*/  IMAD.X R23, RZ, RZ, R23, P1 ;  /* 0x000000ffff177224 */ /* 0x000fc800008e0617 */
[----:B------:R-:W-:-:S04]  /*7440*/  IMAD.WIDE.U32 R6, R23, UR8, RZ ;  /* 0x0000000817067c25 */ /* 0x000fc8000f8e00ff */
[----:B------:R-:W-:-:S04]  /*7450*/  IMAD.WIDE.U32 R6, P1, R5, UR9, R6 ;  /* 0x0000000905067c25 */ /* 0x000fc8000f820006 */
[----:B------:R-:W-:-:S04]  /*7460*/  IMAD.WIDE.U32 R4, R5, UR8, RZ ;  /* 0x0000000805047c25 */ /* 0x000fc8000f8e00ff */
[----:B------:R-:W-:Y:S01]  /*7470*/  IMAD.MOV.U32 R4, RZ, RZ, R7 ;  /* 0x000000ffff047224 */ /* 0x000fe200078e0007 */
[----:B------:R-:W-:Y:S01]  /*7480*/  IADD3 RZ, P3, R5, R6, RZ ;  /* 0x0000000605ff7210 */ /* 0x000fe20007f7e0ff */
[----:B------:R-:W-:-:S04]  /*7490*/  IMAD.X R5, RZ, RZ, RZ, P1 ;  /* 0x000000ffff057224 */ /* 0x000fc800008e06ff */
[----:B------:R-:W-:-:S08]  /*74a0*/  IMAD.WIDE.U32.X R4, R23, UR9, R4, P3 ;  /* 0x0000000917047c25 */ /* 0x000fd000098e0404 */
.L_x_173:
[----:B------:R-:W-:Y:S01]  /*74b0*/  ISETP.NE.AND P1, PT, R2, 0x1, PT ;  /* 0x000000010200780c */ /* 0x000fe20003f25270 */
[----:B------:R-:W-:Y:S01]  /*74c0*/  ULDC UR4, c[0x0][0x648] ;  /* 0x0001920000047ab9 */ /* 0x000fe20000000800 */
[----:B------:R-:W-:Y:S01]  /*74d0*/  LOP3.LUT R20, R20, UR17, RZ, 0xc0, !PT ;  /* 0x0000001114147c12 */ /* 0x000fe2000f8ec0ff */
[----:B------:R-:W-:Y:S01]  /*74e0*/  IMAD.MOV R22, RZ, RZ, -R22 ;  /* 0x000000ffff167224 */ /* 0x000fe200078e0a16 */
[----:B------:R-:W-:Y:S01]  /*74f0*/  SHF.R.U64 R5, R4, UR4, R5 ;  /* 0x0000000404057c19 */ /* 0x000fe20008001205 */
[----:B------:R-:W-:Y:S01]  /*7500*/  ULDC UR4, c[0x0][0x638] ;  /* 0x00018e0000047ab9 */ /* 0x000fe20000000800 */
[----:B------:R-:W-:Y:S01]  /*7510*/  LOP3.LUT R9, R9, UR16, RZ, 0xc0, !PT ;  /* 0x0000001009097c12 */ /* 0x000fe2000f8ec0ff */
[----:B------:R-:W-:Y:S01]  /*7520*/  ULDC UR5, c[0x0][0x610] ;  /* 0x0001840000057ab9 */ /* 0x000fe20000000800 */
[----:B------:R-:W-:Y:S02]  /*7530*/  IMAD.MOV.U32 R4, RZ, RZ, 0x1 ;  /* 0x00000001ff047424 */ /* 0x000fe400078e00ff */
[----:B------:R-:W-:-:S02]  /*7540*/  IMAD.MOV R7, RZ, RZ, -R5 ;  /* 0x000000ffff077224 */ /* 0x000fc400078e0a05 */
[----:B------:R-:W-:Y:S02]  /*7550*/  IMAD R20, R5, UR18, R20 ;  /* 0x0000001205147c24 */ /* 0x000fe4000f8e0214 */
[----:B0-----:R-:W-:Y:S02]  /*7560*/  @P1 IMAD R15, R21, R22, R14 ;  /* 0x00000016150f1224 */ /* 0x001fe400078e020e */
[----:B------:R-:W-:Y:S01]  /*7570*/  IMAD R18, R7, UR4, R18 ;  /* 0x0000000407127c24 */ /* 0x000fe2000f8e0212 */
[----:B------:R-:W-:Y:S01]  /*7580*/  ULDC UR4, c[0x0][0x600] ;  /* 0x0001800000047ab9 */ /* 0x000fe20000000800 */
[----:B------:R-:W-:Y:S02]  /*7590*/  IMAD R15, R20, UR5, R15 ;  /* 0x00000005140f7c24 */ /* 0x000fe4000f8e020f */
[----:B------:R-:W-:-:S05]  /*75a0*/  IMAD R18, R18, UR4, R9 ;  /* 0x0000000412127c24 */ /* 0x000fca000f8e0209 */
[----:B------:R-:W-:Y:S02]  /*75b0*/  SEL R9, R18, R15, !P1 ;  /* 0x0000000f12097207 */ /* 0x000fe40004800000 */
[----:B------:R-:W-:-:S07]  /*75c0*/  SEL R7, R15, R18, !P1 ;  /* 0x000000120f077207 */ /* 0x000fce0004800000 */
.L_x_171:
[----:B------:R-:W-:Y:S05]  /*75d0*/  BSYNC B1 ;  /* 0x0000000000017941 */ /* 0x000fea0003800000 */
.L_x_170:
[----:B------:R-:W-:-:S13]  /*75e0*/  LOP3.LUT P1, RZ, R4, 0xff, RZ, 0xc0, !PT ;  /* 0x000000ff04ff7812 */ /* 0x000fda000782c0ff */
[----:B------:R-:W-:Y:S05]  /*75f0*/  @P1 BRA `(.L_x_174) ;  /* 0xfffffff4004c1947 */ /* 0x000fea000383ffff */
[----:B------:R-:W-:Y:S05]  /*7600*/  BSYNC B0 ;  /* 0x0000000000007941 */ /* 0x000fea0003800000 */
.L_x_162:
[----:B------:R-:W-:-:S03]  /*7610*/  UMOV UR4, 0xffffffff ;  /* 0xffffffff00047882 */ /* 0x000fc60000000000 */
[----:B------:R-:W-:Y:S05]  /*7620*/  BRA.DIV UR4, `(.L_x_175) ;  /* 0x0000000604847947 */ /* 0x000fea000b800000 */
[----:B------:R-:W-:-:S13]  /*7630*/  ELECT P6, URZ, PT ;  /* 0x00000000003f782f */ /* 0x000fda00038c0000 */
.L_x_192:
[----:B------:R-:W-:Y:S04]  /*7640*/  BSSY B0, `(.L_x_176) ;  /* 0x0000046000007945 */ /* 0x000fe80003800000 */
[----:B------:R-:W-:Y:S05]  /*7650*/  @!P6 BRA `(.L_x_177) ;  /* 0x000000040010e947 */ /* 0x000fea0003800000 */
[----:B------:R-:W-:-:S04]  /*7660*/  LOP3.LUT R19, R19, 0x2, RZ, 0xfc, !PT ;  /* 0x0000000213137812 */ /* 0x000fc800078efcff */
[----:B------:R-:W-:-:S13]  /*7670*/  ISETP.NE.AND P0, PT, R19, 0x3, PT ;  /* 0x000000031300780c */ /* 0x000fda0003f05270 */
[----:B------:R-:W-:Y:S05]  /*7680*/  @!P0 BRA `(.L_x_178) ;  /* 0x0000000000048947 */ /* 0x000fea0003800000 */
[----:B------:R-:W-:Y:S01]  /*7690*/  BPT.TRAP 0x1 ;  /* 0x000000040000795c */ /* 0x000fe20000300000 */
.L_x_178:
[----:B------:R-:W0:Y:S01]  /*76a0*/  S2R R3, SR_CgaCtaId ;  /* 0x0000000000037919 */ /* 0x000e220000008800 */
[----:B------:R-:W-:-:S04]  /*76b0*/  MOV R2, 0x400 ;  /* 0x0000040000027802 */ /* 0x000fc80000000f00 */
[----:B0-----:R-:W-:Y:S02]  /*76c0*/  LEA R3, R3, R2, 0x18 ;  /* 0x0000000203037211 */ /* 0x001fe400078ec0ff */
[----:B------:R-:W-:-:S03]  /*76d0*/  SHF.L.U32 R2, R0, 0x1f, RZ ;  /* 0x0000001f00027819 */ /* 0x000fc600000006ff */
[----:B------:R-:W-:-:S04]  /*76e0*/  VIADD R3, R3, 0x38 ;  /* 0x0000003803037836 */ /* 0x000fc80000000000 */
[C---:B------:R-:W-:Y:S02]  /*76f0*/  IMAD R7, R12.reuse, 0x8, R3 ;  /* 0x000000080c077824 */ /* 0x040fe400078e0203 */
[----:B------:R-:W-:Y:S02]  /*7700*/  VIADD R12, R12, 0x1 ;  /* 0x000000010c0c7836 */ /* 0x000fe40000000000 */
[----:B------:R-:W0:Y:S03]  /*7710*/  SYNCS.PHASECHK.TRANS64.TRYWAIT P0, [R7+URZ], R2 ;  /* 0x00000002070075a7 */ /* 0x000e26000800017f */
[----:B------:R-:W-:-:S04]  /*7720*/  ISETP.NE.AND P1, PT, R12, 0x7, PT ;  /* 0x000000070c00780c */ /* 0x000fc80003f25270 */
[----:B------:R-:W-:Y:S02]  /*7730*/  SEL R5, RZ, 0x1, P1 ;  /* 0x00000001ff057807 */ /* 0x000fe40000800000 */
[----:B------:R-:W-:Y:S02]  /*7740*/  SEL R12, R12, RZ, P1 ;  /* 0x000000ff0c0c7207 */ /* 0x000fe40000800000 */
[----:B------:R-:W-:-:S03]  /*7750*/  LOP3.LUT R5, R0, R5, RZ, 0x3c, !PT ;  /* 0x0000000500057212 */ /* 0x000fc600078e3cff */
[----:B------:R-:W-:Y:S01]  /*7760*/  IMAD R9, R12, 0x8, R3 ;  /* 0x000000080c097824 */ /* 0x000fe200078e0203 */
[----:B------:R-:W-:Y:S01]  /*7770*/  SHF.L.U32 R4, R5, 0x1f, RZ ;  /* 0x0000001f05047819 */ /* 0x000fe200000006ff */
[----:B0-----:R-:W-:Y:S06]  /*7780*/  @!P0 BRA `(.L_x_179) ;  /* 0x00000004004c8947 */ /* 0x001fec0003800000 */
.L_x_193:
[----:B------:R-:W1:Y:S01]  /*7790*/  SYNCS.PHASECHK.TRANS64.TRYWAIT P0, [R9+URZ], R4 ;  /* 0x00000004090075a7 */ /* 0x000e62000800017f */
[----:B------:R-:W-:-:S05]  /*77a0*/  VIADD R0, R12, 0x1 ;  /* 0x000000010c007836 */ /* 0x000fca0000000000 */
[----:B------:R-:W-:-:S04]  /*77b0*/  ISETP.NE.AND P1, PT, R0, 0x7, PT ;  /* 0x000000070000780c */ /* 0x000fc80003f25270 */
[----:B0-----:R-:W-:Y:S02]  /*77c0*/  SEL R2, RZ, 0x1, P1 ;  /* 0x00000001ff027807 */ /* 0x001fe40000800000 */
[----:B------:R-:W-:Y:S02]  /*77d0*/  SEL R0, R0, RZ, P1 ;  /* 0x000000ff00007207 */ /* 0x000fe40000800000 */
[----:B------:R-:W-:-:S03]  /*77e0*/  LOP3.LUT R7, R5, R2, RZ, 0x3c, !PT ;  /* 0x0000000205077212 */ /* 0x000fc600078e3cff */
[----:B------:R-:W-:Y:S01]  /*77f0*/  IMAD R6, R0, 0x8, R3 ;  /* 0x0000000800067824 */ /* 0x000fe200078e0203 */
[----:B------:R-:W-:Y:S01]  /*7800*/  SHF.L.U32 R5, R7, 0x1f, RZ ;  /* 0x0000001f07057819 */ /* 0x000fe200000006ff */
[----:B-1----:R-:W-:Y:S06]  /*7810*/  @!P0 BRA `(.L_x_180) ;  /* 0x00000004003c8947 */ /* 0x002fec0003800000 */
.L_x_194:
[----:B------:R-:W1:Y:S01]  /*7820*/  SYNCS.PHASECHK.TRANS64.TRYWAIT P0, [R6+URZ], R5 ;  /* 0x00000005060075a7 */ /* 0x000e62000800017f */
[----:B------:R-:W-:-:S05]  /*7830*/  VIADD R0, R0, 0x1 ;  /* 0x0000000100007836 */ /* 0x000fca0000000000 */
[----:B------:R-:W-:-:S04]  /*7840*/  ISETP.NE.AND P1, PT, R0, 0x7, PT ;  /* 0x000000070000780c */ /* 0x000fc80003f25270 */
[----:B------:R-:W-:Y:S02]  /*7850*/  SEL R2, RZ, 0x1, P1 ;  /* 0x00000001ff027807 */ /* 0x000fe40000800000 */
[----:B------:R-:W-:Y:S02]  /*7860*/  SEL R0, R0, RZ, P1 ;  /* 0x000000ff00007207 */ /* 0x000fe40000800000 */
[----:B------:R-:W-:-:S03]  /*7870*/  LOP3.LUT R7, R7, R2, RZ, 0x3c, !PT ;  /* 0x0000000207077212 */ /* 0x000fc600078e3cff */
[----:B0-----:R-:W-:Y:S01]  /*7880*/  IMAD R9, R0, 0x8, R3 ;  /* 0x0000000800097824 */ /* 0x001fe200078e0203 */
[----:B------:R-:W-:Y:S01]  /*7890*/  SHF.L.U32 R4, R7, 0x1f, RZ ;  /* 0x0000001f07047819 */ /* 0x000fe200000006ff */
[----:B-1----:R-:W-:Y:S06]  /*78a0*/  @!P0 BRA `(.L_x_181) ;  /* 0x00000004002c8947 */ /* 0x002fec0003800000 */
.L_x_195:
        /* <DEDUP_REMOVED lines=9> */
.L_x_196:
        /* <DEDUP_REMOVED lines=9> */
.L_x_197:
[----:B------:R-:W1:Y:S01]  /*79d0*/  SYNCS.PHASECHK.TRANS64.TRYWAIT P0, [R9+URZ], R4 ;  /* 0x00000004090075a7 */ /* 0x000e62000800017f */
[----:B------:R-:W-:-:S05]  /*79e0*/  VIADD R0, R0, 0x1 ;  /* 0x0000000100007836 */ /* 0x000fca0000000000 */
[----:B------:R-:W-:-:S04]  /*79f0*/  ISETP.NE.AND P1, PT, R0, 0x7, PT ;  /* 0x000000070000780c */ /* 0x000fc80003f25270 */
[----:B------:R-:W-:Y:S02]  /*7a00*/  SEL R2, RZ, 0x1, P1 ;  /* 0x00000001ff027807 */ /* 0x000fe40000800000 */
[----:B------:R-:W-:Y:S02]  /*7a10*/  SEL R0, R0, RZ, P1 ;  /* 0x000000ff00007207 */ /* 0x000fe40000800000 */
[----:B------:R-:W-:Y:S01]  /*7a20*/  LOP3.LUT R2, R7, R2, RZ, 0x3c, !PT ;  /* 0x0000000207027212 */ /* 0x000fe200078e3cff */
[----:B-1----:R-:W-:Y:S06]  /*7a30*/  @!P0 BRA `(.L_x_184) ;  /* 0x0000000400048947 */ /* 0x002fec0003800000 */
.L_x_198:
[----:B------:R-:W-:Y:S01]  /*7a40*/  IMAD R3, R0, 0x8, R3 ;  /* 0x0000000800037824 */ /* 0x000fe200078e0203 */
[----:B------:R-:W-:-:S07]  /*7a50*/  SHF.L.U32 R0, R2, 0x1f, RZ ;  /* 0x0000001f02007819 */ /* 0x000fce00000006ff */
.L_x_185:
[----:B--2---:R2:W3:Y:S02]  /*7a60*/  SYNCS.PHASECHK.TRANS64.TRYWAIT P0, [R3+URZ], R0 ;  /* 0x00000000030075a7 */ /* 0x0044e4000800017f */
[----:B---3--:R-:W-:Y:S05]  /*7a70*/  @!P0 NANOSLEEP.SYNCS 0x989680 ;  /* 0x009896800000895d */ /* 0x008fea0003900000 */
[----:B------:R-:W3:Y:S02]  /*7a80*/  @!P0 SYNCS.PHASECHK.TRANS64 P0, [R3+URZ], R0 ;  /* 0x00000000030085a7 */ /* 0x000ee4000800007f */
[----:B---3--:R-:W-:Y:S05]  /*7a90*/  @!P0 BRA `(.L_x_185) ;  /* 0xfffffffc00f08947 */ /* 0x008fea000383ffff */
.L_x_177:
[----:B------:R-:W-:Y:S05]  /*7aa0*/  BSYNC B0 ;  /* 0x0000000000007941 */ /* 0x000fea0003800000 */
.L_x_176:
[----:B------:R-:W-:Y:S05]  /*7ab0*/  EXIT ;  /* 0x000000000000794d */ /* 0x000fea0003800000 */
.L_x_17:
[----:B---3--:R3:W4:Y:S02]  /*7ac0*/  SYNCS.PHASECHK.TRANS64.TRYWAIT P1, [R3+URZ], R0 ;  /* 0x00000000030075a7 */ /* 0x008724000802017f */
[----:B----4-:R-:W-:Y:S05]  /*7ad0*/  @!P1 NANOSLEEP.SYNCS 0x989680 ;  /* 0x009896800000995d */ /* 0x010fea0003900000 */
[----:B------:R-:W4:Y:S02]  /*7ae0*/  @!P1 SYNCS.PHASECHK.TRANS64 P1, [R3+URZ], R0 ;  /* 0x00000000030095a7 */ /* 0x000f24000802007f */
[----:B----4-:R-:W-:Y:S05]  /*7af0*/  @!P1 BRA `(.L_x_17) ;  /* 0xfffffffc00f09947 */ /* 0x010fea000383ffff */
[----:B------:R-:W-:Y:S05]  /*7b00*/  BRA `(.L_x_16) ;  /* 0xffffff9400d87947 */ /* 0x000fea000383ffff */
.L_x_22:
[----:B-1----:R-:W-:-:S04]  /*7b10*/  IMAD.U32 R4, RZ, RZ, UR4 ;  /* 0x00000004ff047e24 */ /* 0x002fc8000f8e00ff */
[----:B------:R1:W2:Y:S03]  /*7b20*/  SYNCS.PHASECHK.TRANS64.TRYWAIT P1, [R4+URZ], R3 ;  /* 0x00000003040075a7 */ /* 0x0002a6000802017f */
[----:B--2---:R-:W-:Y:S05]  /*7b30*/  @!P1 NANOSLEEP.SYNCS 0x989680 ;  /* 0x009896800000995d */ /* 0x004fea0003900000 */
[----:B------:R-:W2:Y:S02]  /*7b40*/  @!P1 SYNCS.PHASECHK.TRANS64 P1, [R4+URZ], R3 ;  /* 0x00000003040095a7 */ /* 0x000ea4000802007f */
[----:B--2---:R-:W-:Y:S05]  /*7b50*/  @!P1 BRA `(.L_x_22) ;  /* 0xfffffffc00ec9947 */ /* 0x004fea000383ffff */
[----:B------:R-:W-:Y:S05]  /*7b60*/  BRA `(.L_x_21) ;  /* 0xffffff9800787947 */ /* 0x000fea000383ffff */
.L_x_163:
[----:B------:R-:W-:Y:S01]  /*7b70*/  BSSY B1, `(.L_x_186) ;  /* 0x0000006000017945 */ /* 0x000fe20003800000 */
[----:B------:R-:W-:-:S07]  /*7b80*/  IMAD.MOV.U32 R15, RZ, RZ, -0x1 ;  /* 0xffffffffff0f7424 */ /* 0x000fce00078e00ff */
[----:B------:R-:W-:Y:S05]  /*7b90*/  WARPSYNC.COLLECTIVE R15, `(.L_x_187) ;  /* 0x000000000f0c7348 */ /* 0x000fea0003c00000 */
[----:B------:R-:W-:Y:S02]  /*7ba0*/  ELECT P6, UR62, PT ;  /* 0x00000000003e782f */ /* 0x000fe400038c0000 */
[----:B------:R-:W-:Y:S01]  /*7bb0*/  MOV R14, UR62 ;  /* 0x0000003e000e7c02 */ /* 0x000fe20008000f00 */
[----:B------:R-:W-:Y:S10]  /*7bc0*/  ENDCOLLECTIVE ;  /* 0x000000000000791b */ /* 0x000ff40003800000 */
.L_x_187:
[----:B------:R-:W-:Y:S05]  /*7bd0*/  BSYNC B1 ;  /* 0x0000000000017941 */ /* 0x000fea0003800000 */
.L_x_186:
[----:B------:R-:W-:Y:S05]  /*7be0*/  BRA `(.L_x_188) ;  /* 0xffffffec00dc7947 */ /* 0x000fea000383ffff */
.L_x_166:
[----:B0-----:R0:W1:Y:S02]  /*7bf0*/  SYNCS.PHASECHK.TRANS64.TRYWAIT P1, [R14+URZ+0x38], R7 ;  /* 0x000038070e0075a7 */ /* 0x001064000802017f */
[----:B-1----:R-:W-:Y:S05]  /*7c00*/  @!P1 NANOSLEEP.SYNCS 0x989680 ;  /* 0x009896800000995d */ /* 0x002fea0003900000 */
[----:B------:R-:W1:Y:S02]  /*7c10*/  @!P1 SYNCS.PHASECHK.TRANS64 P1, [R14+URZ+0x38], R7 ;  /* 0x000038070e0095a7 */ /* 0x000e64000802007f */
[----:B-1----:R-:W-:Y:S05]  /*7c20*/  @!P1 BRA `(.L_x_166) ;  /* 0xfffffffc00f09947 */ /* 0x002fea000383ffff */
[----:B------:R-:W-:Y:S05]  /*7c30*/  BRA `(.L_x_189) ;  /* 0xfffffff000107947 */ /* 0x000fea000383ffff */
.L_x_175:
[----:B------:R-:W-:Y:S01]  /*7c40*/  BSSY B0, `(.L_x_190) ;  /* 0x0000006000007945 */ /* 0x000fe20003800000 */
[----:B------:R-:W-:-:S07]  /*7c50*/  IMAD.MOV.U32 R15, RZ, RZ, -0x1 ;  /* 0xffffffffff0f7424 */ /* 0x000fce00078e00ff */
[----:B------:R-:W-:Y:S05]  /*7c60*/  WARPSYNC.COLLECTIVE R15, `(.L_x_191) ;  /* 0x000000000f0c7348 */ /* 0x000fea0003c00000 */
[----:B------:R-:W-:Y:S02]  /*7c70*/  ELECT P6, UR62, PT ;  /* 0x00000000003e782f */ /* 0x000fe400038c0000 */
[----:B------:R-:W-:Y:S01]  /*7c80*/  MOV R14, UR62 ;  /* 0x0000003e000e7c02 */ /* 0x000fe20008000f00 */
[----:B------:R-:W-:Y:S10]  /*7c90*/  ENDCOLLECTIVE ;  /* 0x000000000000791b */ /* 0x000ff40003800000 */
.L_x_191:
[----:B------:R-:W-:Y:S05]  /*7ca0*/  BSYNC B0 ;  /* 0x0000000000007941 */ /* 0x000fea0003800000 */
.L_x_190:
[----:B------:R-:W-:Y:S05]  /*7cb0*/  BRA `(.L_x_192) ;  /* 0xfffffff800607947 */ /* 0x000fea000383ffff */
.L_x_179:
[----:B0-----:R0:W1:Y:S02]  /*7cc0*/  SYNCS.PHASECHK.TRANS64.TRYWAIT P0, [R7+URZ], R2 ;  /* 0x00000002070075a7 */ /* 0x001064000800017f */
[----:B-1----:R-:W-:Y:S05]  /*7cd0*/  @!P0 NANOSLEEP.SYNCS 0x989680 ;  /* 0x009896800000895d */ /* 0x002fea0003900000 */
[----:B------:R-:W1:Y:S02]  /*7ce0*/  @!P0 SYNCS.PHASECHK.TRANS64 P0, [R7+URZ], R2 ;  /* 0x00000002070085a7 */ /* 0x000e64000800007f */
[----:B-1----:R-:W-:Y:S05]  /*7cf0*/  @!P0 BRA `(.L_x_179) ;  /* 0xfffffffc00f08947 */ /* 0x002fea000383ffff */
[----:B------:R-:W-:Y:S05]  /*7d00*/  BRA `(.L_x_193) ;  /* 0xfffffff800a07947 */ /* 0x000fea000383ffff */
.L_x_180:
[----:B0-----:R0:W1:Y:S02]  /*7d10*/  SYNCS.PHASECHK.TRANS64.TRYWAIT P0, [R9+URZ], R4 ;  /* 0x00000004090075a7 */ /* 0x001064000800017f */
[----:B-1----:R-:W-:Y:S05]  /*7d20*/  @!P0 NANOSLEEP.SYNCS 0x989680 ;  /* 0x009896800000895d */ /* 0x002fea0003900000 */
[----:B------:R-:W1:Y:S02]  /*7d30*/  @!P0 SYNCS.PHASECHK.TRANS64 P0, [R9+URZ], R4 ;  /* 0x00000004090085a7 */ /* 0x000e64000800007f */
[----:B-1----:R-:W-:Y:S05]  /*7d40*/  @!P0 BRA `(.L_x_180) ;  /* 0xfffffffc00f08947 */ /* 0x002fea000383ffff */
[----:B------:R-:W-:Y:S05]  /*7d50*/  BRA `(.L_x_194) ;  /* 0xfffffff800b07947 */ /* 0x000fea000383ffff */
.L_x_181:
[----:B0-----:R0:W1:Y:S02]  /*7d60*/  SYNCS.PHASECHK.TRANS64.TRYWAIT P0, [R6+URZ], R5 ;  /* 0x00000005060075a7 */ /* 0x001064000800017f */
[----:B-1----:R-:W-:Y:S05]  /*7d70*/  @!P0 NANOSLEEP.SYNCS 0x989680 ;  /* 0x009896800000895d */ /* 0x002fea0003900000 */
[----:B------:R-:W1:Y:S02]  /*7d80*/  @!P0 SYNCS.PHASECHK.TRANS64 P0, [R6+URZ], R5 ;  /* 0x00000005060085a7 */ /* 0x000e64000800007f */
[----:B-1----:R-:W-:Y:S05]  /*7d90*/  @!P0 BRA `(.L_x_181) ;  /* 0xfffffffc00f08947 */ /* 0x002fea000383ffff */
[----:B------:R-:W-:Y:S05]  /*7da0*/  BRA `(.L_x_195) ;  /* 0xfffffff800c07947 */ /* 0x000fea000383ffff */
.L_x_182:
[----:B0-----:R0:W1:Y:S02]  /*7db0*/  SYNCS.PHASECHK.TRANS64.TRYWAIT P0, [R9+URZ], R4 ;  /* 0x00000004090075a7 */ /* 0x001064000800017f */
[----:B-1----:R-:W-:Y:S05]  /*7dc0*/  @!P0 NANOSLEEP.SYNCS 0x989680 ;  /* 0x009896800000895d */ /* 0x002fea0003900000 */
[----:B------:R-:W1:Y:S02]  /*7dd0*/  @!P0 SYNCS.PHASECHK.TRANS64 P0, [R9+URZ], R4 ;  /* 0x00000004090085a7 */ /* 0x000e64000800007f */
[----:B-1----:R-:W-:Y:S05]  /*7de0*/  @!P0 BRA `(.L_x_182) ;  /* 0xfffffffc00f08947 */ /* 0x002fea000383ffff */
[----:B------:R-:W-:Y:S05]  /*7df0*/  BRA `(.L_x_196) ;  /* 0xfffffff800d07947 */ /* 0x000fea000383ffff */
.L_x_183:
[----:B0-----:R0:W1:Y:S02]  /*7e00*/  SYNCS.PHASECHK.TRANS64.TRYWAIT P0, [R6+URZ], R5 ;  /* 0x00000005060075a7 */ /* 0x001064000800017f */
[----:B-1----:R-:W-:Y:S05]  /*7e10*/  @!P0 NANOSLEEP.SYNCS 0x989680 ;  /* 0x009896800000895d */ /* 0x002fea0003900000 */
[----:B------:R-:W1:Y:S02]  /*7e20*/  @!P0 SYNCS.PHASECHK.TRANS64 P0, [R6+URZ], R5 ;  /* 0x00000005060085a7 */ /* 0x000e64000800007f */
[----:B-1----:R-:W-:Y:S05]  /*7e30*/  @!P0 BRA `(.L_x_183) ;  /* 0xfffffffc00f08947 */ /* 0x002fea000383ffff */
[----:B------:R-:W-:Y:S05]  /*7e40*/  BRA `(.L_x_197) ;  /* 0xfffffff800e07947 */ /* 0x000fea000383ffff */
.L_x_184:
[----:B-1----:R1:W2:Y:S02]  /*7e50*/  SYNCS.PHASECHK.TRANS64.TRYWAIT P0, [R9+URZ], R4 ;  /* 0x00000004090075a7 */ /* 0x0022a4000800017f */
[----:B--2---:R-:W-:Y:S05]  /*7e60*/  @!P0 NANOSLEEP.SYNCS 0x989680 ;  /* 0x009896800000895d */ /* 0x004fea0003900000 */
[----:B------:R-:W2:Y:S02]  /*7e70*/  @!P0 SYNCS.PHASECHK.TRANS64 P0, [R9+URZ], R4 ;  /* 0x00000004090085a7 */ /* 0x000ea4000800007f */
[----:B--2---:R-:W-:Y:S05]  /*7e80*/  @!P0 BRA `(.L_x_184) ;  /* 0xfffffffc00f08947 */ /* 0x004fea000383ffff */
[----:B------:R-:W-:Y:S05]  /*7e90*/  BRA `(.L_x_198) ;  /* 0xfffffff800e87947 */ /* 0x000fea000383ffff */
.L_x_199:
[----:B------:R-:W-:-:S00]  /*7ea0*/  BRA `(.L_x_199) ;  /* 0xfffffffc00fc7947 */ /* 0x000fc0000383ffff */
[----:B------:R-:W-:-:S00]  /*7eb0*/  NOP ;  /* 0x0000000000007918 */ /* 0x000fc00000000000 */
        /* <DEDUP_REMOVED lines=12> */
.L_x_200:


//--------------------- .nv.global.init           --------------------------
	.section	.nv.global.init,"aw",@progbits
.nv.global.init:
	.type		$str$22,@object
	.size		$str$22,($str$23 - $str$22)
$str$22:
        /*0000*/ 	.byte	0x6b, 0x5f, 0x74, 0x69, 0x6c, 0x65, 0x5f, 0x63, 0x6f, 0x75, 0x6e, 0x74, 0x20, 0x3e, 0x3d, 0x20
        /*0010*/ 	.byte	0x31, 0x00
	.type		$str$23,@object
	.size		$str$23,(__unnamed_1 - $str$23)
$str$23:
        /*0012*/ 	.byte	0x2f, 0x74, 0x6d, 0x70, 0x2f, 0x63, 0x75, 0x74, 0x6c, 0x61, 0x73, 0x73, 0x5f, 0x73, 0x77, 0x65
        /*0022*/ 	.byte	0x65, 0x70, 0x5f, 0x73, 0x72, 0x63, 0x2f, 0x69, 0x6e, 0x63, 0x6c, 0x75, 0x64, 0x65, 0x2f, 0x63
        /*0032*/ 	.byte	0x75, 0x74, 0x6c, 0x61, 0x73, 0x73, 0x2f, 0x67, 0x65, 0x6d, 0x6d, 0x2f, 0x63, 0x6f, 0x6c, 0x6c
        /*0042*/ 	.byte	0x65, 0x63, 0x74, 0x69, 0x76, 0x65, 0x2f, 0x73, 0x6d, 0x39, 0x30, 0x5f, 0x6d, 0x6d, 0x61, 0x5f
        /*0052*/ 	.byte	0x74, 0x6d, 0x61, 0x5f, 0x67, 0x6d, 0x6d, 0x61, 0x5f, 0x73, 0x73, 0x5f, 0x77, 0x61, 0x72, 0x70
        /*0062*/ 	.byte	0x73, 0x70, 0x65, 0x63, 0x69, 0x61, 0x6c, 0x69, 0x7a, 0x65, 0x64, 0x2e, 0x68, 0x70, 0x70, 0x00
	.type		__unnamed_1,@object
	.size		__unnamed_1,(.L_0 - __unnamed_1)
__unnamed_1:
        /*0072*/ 	.byte	0x76, 0x6f, 0x69, 0x64, 0x20, 0x63, 0x75, 0x74, 0x6c, 0x61, 0x73, 0x73, 0x3a, 0x3a, 0x67, 0x65
        /* <DEDUP_REMOVED lines=179> */
        /*0bb2*/ 	.byte	0x3a, 0x69, 0x64, 0x65, 0x6e, 0x74, 0x69, 0x74, 0x79, 0x5d, 0x00
.L_0:


//--------------------- .nv.shared._ZN7cutlass13device_kernelINS_4gemm6kernel13GemmUniversalIN4cute5tupleIJiiiiEEENS1_10collective13CollectiveMmaINS1_34MainloopSm90TmaGmmaWarpSpecializedILi7ENS5_IJNS4_1CILi1EEESB_SB_EEENS1_35KernelTmaWarpSpecializedCooperativeEEENS5_IJNSA_ILi128EEESF_NSA_ILi32EEEEEENS_6half_tENS5_IJlSB_lEEESI_SJ_NS4_8TiledMMAINS4_8MMA_AtomIJNS4_4SM904GMMA26MMA_64x128x16_F32F16F16_SSILNSN_5MajorE0ELSP_0ELNSN_7ScaleInE1ELSQ_1EEEEEENS4_6LayoutINS5_IJNSA_ILi2EEESB_SB_EEENS5_IJSB_NSA_ILi0EEESW_EEEEENS5_IJNS4_10UnderscoreESZ_SZ_EEEEENS4_13SM90_TMA_LOADENS4_14ComposedLayoutINS4_7SwizzleILi2ELi4ELi3EEENS4_18smem_ptr_flag_bitsILi16EEENST_INS5_IJNSA_ILi8EEESG_EEENS5_IJSG_SB_EEEEEEEvNS4_8identityES12_S1C_vS1D_EENS_8epilogue10collective6detail29Sm90TmaWarpSpecializedAdapterINS1G_15DefaultEpilogueISI_SJ_SJ_NS1F_6thread17LinearCombinationISI_Li1EffLNS1K_9ScaleType4KindE0ELNS_15FloatRoundStyleE2ESI_EENS1_15EpilogueDefaultEEEEEvvEEEEvNT_6ParamsE --------------------------
	.section	.nv.shared._ZN7cutlass13device_kernelINS_4gemm6kernel13GemmUniversalIN4cute5tupleIJiiiiEEENS1_10collective13CollectiveMmaINS1_34MainloopSm90TmaGmmaWarpSpecializedILi7ENS5_IJNS4_1CILi1EEESB_SB_EEENS1_35KernelTmaWarpSpecializedCooperativeEEENS5_IJNSA_ILi128EEESF_NSA_ILi32EEEEEENS_6half_tENS5_IJlSB_lEEESI_SJ_NS4_8TiledMMAINS4_8MMA_AtomIJNS4_4SM904GMMA26MMA_64x128x16_F32F16F16_SSILNSN_5MajorE0ELSP_0ELNSN_7ScaleInE1ELSQ_1EEEEEENS4_6LayoutINS5_IJNSA_ILi2EEESB_SB_EEENS5_IJSB_NSA_ILi0EEESW_EEEEENS5_IJNS4_10UnderscoreESZ_SZ_EEEEENS4_13SM90_TMA_LOADENS4_14ComposedLayoutINS4_7SwizzleILi2ELi4ELi3EEENS4_18smem_ptr_flag_bitsILi16EEENST_INS5_IJNSA_ILi8EEESG_EEENS5_IJSG_SB_EEEEEEEvNS4_8identityES12_S1C_vS1D_EENS_8epilogue10collective6detail29Sm90TmaWarpSpecializedAdapterINS1G_15DefaultEpilogueISI_SJ_SJ_NS1F_6thread17LinearCombinationISI_Li1EffLNS1K_9ScaleType4KindE0ELNS_15FloatRoundStyleE2ESI_EENS1_15EpilogueDefaultEEEEEvvEEEEvNT_6ParamsE,"aw",@nobits
	.sectionflags	@""
	.align	16
	.zero		1024


//--------------------- .nv.shared.reserved.0     --------------------------
	.section	.nv.shared.reserved.0,"aw",@nobits
	.weak		__nv_reservedSMEM_offset_0_alias
	.size		__nv_reservedSMEM_offset_0_alias, 0, 0
	.other		__nv_reservedSMEM_offset_0_alias,@"STO_CUDA_RESERVED_SHARED STV_DEFAULT"
__nv_reservedSMEM_offset_0_alias:
	.zero		0


//--------------------- .nv.global                --------------------------
	.section	.nv.global,"aw",@nobits
.nv.global:
	.type		_ZN40_INTERNAL_58200d87_4_k_cu_3a5573ea_180104cute1_E,@object
	.size		_ZN40_INTERNAL_58200d87_4_k_cu_3a5573ea_180104cute1_E,(_ZN40_INTERNAL_58200d87_4_k_cu_3a5573ea_180104cuda3std3__45__cpo6cbeginE - _ZN40_INTERNAL_58200d87_4_k_cu_3a5573ea_180104cute1_E)
_ZN40_INTERNAL_58200d87_4_k_cu_3a5573ea_180104cute1_E:
	.zero		1
	.type		_ZN40_INTERNAL_58200d87_4_k_cu_3a5573ea_180104cuda3std3__45__cpo6cbeginE,@object
	.size		_ZN40_INTERNAL_58200d87_4_k_cu_3a5573ea_180104cuda3std3__45__cpo6cbeginE,(_ZN40_INTERNAL_58200d87_4_k_cu_3a5573ea_180104cuda3std3__48in_placeE - _ZN40_INTERNAL_58200d87_4_k_cu_3a5573ea_180104cuda3std3__45__cpo6cbeginE)
_ZN40_INTERNAL_58200d87_4_k_cu_3a5573ea_180104cuda3std3__45__cpo6cbeginE:
	.zero		1
	.type		_ZN40_INTERNAL_58200d87_4_k_cu_3a5573ea_180104cuda3std3__48in_placeE,@object
	.size		_ZN40_INTERNAL_58200d87_4_k_cu_3a5573ea_180104cuda3std3__48in_placeE,(_ZN40_INTERNAL_58200d87_4_k_cu_3a5573ea_180104cuda3std6ranges3__45__cpo9iter_moveE - _ZN40_INTERNAL_58200d87_4_k_cu_3a5573ea_180104cuda3std3__48in_placeE)
_ZN40_INTERNAL_58200d87_4_k_cu_3a5573ea_180104cuda3std3__48in_placeE:
	.zero		1
	.type		_ZN40_INTERNAL_58200d87_4_k_cu_3a5573ea_180104cuda3std6ranges3__45__cpo9iter_moveE,@object
	.size		_ZN40_INTERNAL_58200d87_4_k_cu_3a5573ea_180104cuda3std6ranges3__45__cpo9iter_moveE,(_ZN40_INTERNAL_58200d87_4_k_cu_3a5573ea_180104cuda3std3__45__cpo5beginE - _ZN40_INTERNAL_58200d87_4_k_cu_3a5573ea_180104cuda3std6ranges3__45__cpo9iter_moveE)
_ZN40_INTERNAL_58200d87_4_k_cu_3a5573ea_180104cuda3std6ranges3__45__cpo9iter_moveE:
	.zero		1
	.type		_ZN40_INTERNAL_58200d87_4_k_cu_3a5573ea_180104cuda3std3__45__cpo5beginE,@object
	.size		_ZN40_INTERNAL_58200d87_4_k_cu_3a5573ea_180104cuda3std3__45__cpo5beginE,(_ZN40_INTERNAL_58200d87_4_k_cu_3a5573ea_180104cuda3std3__442_GLOBAL__N__58200d87_4_k_cu_3a5573ea_180106ignoreE - _ZN40_INTERNAL_58200d87_4_k_cu_3a5573ea_180104cuda3std3__45__cpo5beginE)
_ZN40_INTERNAL_58200d87_4_k_cu_3a5573ea_180104cuda3std3__45__cpo5beginE:
	.zero		1
	.type		_ZN40_INTERNAL_58200d87_4_k_cu_3a5573ea_180104cuda3std3__442_GLOBAL__N__58200d87_4_k_cu_3a5573ea_180106ignoreE,@object
	.size		_ZN40_INTERNAL_58200d87_4_k_cu_3a5573ea_180104cuda3std3__442_GLOBAL__N__58200d87_4_k_cu_3a5573ea_180106ignoreE,(_ZN40_INTERNAL_58200d87_4_k_cu_3a5573ea_180104cute7productE - _ZN40_INTERNAL_58200d87_4_k_cu_3a5573ea_180104cuda3std3__442_GLOBAL__N__58200d87_4_k_cu_3a5573ea_180106ignoreE)
_ZN40_INTERNAL_58200d87_4_k_cu_3a5573ea_180104cuda3std3__442_GLOBAL__N__58200d87_4_k_cu_3a5573ea_180106ignoreE:
	.zero		1
	.type		_ZN40_INTERNAL_58200d87_4_k_cu_3a5573ea_180104cute7productE,@object
	.size		_ZN40_INTERNAL_58200d87_4_k_cu_3a5573ea_180104cute7productE,(_ZN40_INTERNAL_58200d87_4_k_cu_3a5573ea_180104cuda3std3__45__cpo3endE - _ZN40_INTERNAL_58200d87_4_k_cu_3a5573ea_180104cute7productE)
_ZN40_INTERNAL_58200d87_4_k_cu_3a5573ea_180104cute7productE:
	.zero		1
	.type		_ZN40_INTERNAL_58200d87_4_k_cu_3a5573ea_180104cuda3std3__45__cpo3endE,@object
	.size		_ZN40_INTERNAL_58200d87_4_k_cu_3a5573ea_180104cuda3std3__45__cpo3endE,(_ZN40_INTERNAL_58200d87_4_k_cu_3a5573ea_180104cuda3std3__419piecewise_constructE - _ZN40_INTERNAL_58200d87_4_k_cu_3a5573ea_180104cuda3std3__45__cpo3endE)
_ZN40_INTERNAL_58200d87_4_k_cu_3a5573ea_180104cuda3std3__45__cpo3endE:
	.zero		1
	.type		_ZN40_INTERNAL_58200d87_4_k_cu_3a5573ea_180104cuda3std3__419piecewise_constructE,@object
	.size		_ZN40_INTERNAL_58200d87_4_k_cu_3a5573ea_180104cuda3std3__419piecewise_constructE,(_ZN40_INTERNAL_58200d87_4_k_cu_3a5573ea_180104cuda3std3__45__cpo4cendE - _ZN40_INTERNAL_58200d87_4_k_cu_3a5573ea_180104cuda3std3__419piecewise_constructE)
_ZN40_INTERNAL_58200d87_4_k_cu_3a5573ea_180104cuda3std3__419piecewise_constructE:
	.zero		1
	.type		_ZN40_INTERNAL_58200d87_4_k_cu_3a5573ea_180104cuda3std3__45__cpo4cendE,@object
	.size		_ZN40_INTERNAL_58200d87_4_k_cu_3a5573ea_180104cuda3std3__45__cpo4cendE,(_ZN40_INTERNAL_58200d87_4_k_cu_3a5573ea_180104cuda3std6ranges3__45__cpo4swapE - _ZN40_INTERNAL_58200d87_4_k_cu_3a5573ea_180104cuda3std3__45__cpo4cendE)
_ZN40_INTERNAL_58200d87_4_k_cu_3a5573ea_180104cuda3std3__45__cpo4cendE:
	.zero		1
	.type		_ZN40_INTERNAL_58200d87_4_k_cu_3a5573ea_180104cuda3std6ranges3__45__cpo4swapE,@object
	.size		_ZN40_INTERNAL_58200d87_4_k_cu_3a5573ea_180104cuda3std6ranges3__45__cpo4swapE,(.L_8 - _ZN40_INTERNAL_58200d87_4_k_cu_3a5573ea_180104cuda3std6ranges3__45__cpo4swapE)
_ZN40_INTERNAL_58200d87_4_k_cu_3a5573ea_180104cuda3std6ranges3__45__cpo4swapE:
	.zero		1
.L_8:


//--------------------- .nv.constant0._ZN7cutlass13device_kernelINS_4gemm6kernel13GemmUniversalIN4cute5tupleIJiiiiEEENS1_10collective13CollectiveMmaINS1_34MainloopSm90TmaGmmaWarpSpecializedILi7ENS5_IJNS4_1CILi1EEESB_SB_EEENS1_35KernelTmaWarpSpecializedCooperativeEEENS5_IJNSA_ILi128EEESF_NSA_ILi32EEEEEENS_6half_tENS5_IJlSB_lEEESI_SJ_NS4_8TiledMMAINS4_8MMA_AtomIJNS4_4SM904GMMA26MMA_64x128x16_F32F16F16_SSILNSN_5MajorE0ELSP_0ELNSN_7ScaleInE1ELSQ_1EEEEEENS4_6LayoutINS5_IJNSA_ILi2EEESB_SB_EEENS5_IJSB_NSA_ILi0EEESW_EEEEENS5_IJNS4_10UnderscoreESZ_SZ_EEEEENS4_13SM90_TMA_LOADENS4_14ComposedLayoutINS4_7SwizzleILi2ELi4ELi3EEENS4_18smem_ptr_flag_bitsILi16EEENST_INS5_IJNSA_ILi8EEESG_EEENS5_IJSG_SB_EEEEEEEvNS4_8identityES12_S1C_vS1D_EENS_8epilogue10collective6detail29Sm90TmaWarpSpecializedAdapterINS1G_15DefaultEpilogueISI_SJ_SJ_NS1F_6thread17LinearCombinationISI_Li1EffLNS1K_9ScaleType4KindE0ELNS_15FloatRoundStyleE2ESI_EENS1_15EpilogueDefaultEEEEEvvEEEEvNT_6ParamsE --------------------------
	.section	.nv.constant0._ZN7cutlass13device_kernelINS_4gemm6kernel13GemmUniversalIN4cute5tupleIJiiiiEEENS1_10collective13CollectiveMmaINS1_34MainloopSm90TmaGmmaWarpSpecializedILi7ENS5_IJNS4_1CILi1EEESB_SB_EEENS1_35KernelTmaWarpSpecializedCooperativeEEENS5_IJNSA_ILi128EEESF_NSA_ILi32EEEEEENS_6half_tENS5_IJlSB_lEEESI_SJ_NS4_8TiledMMAINS4_8MMA_AtomIJNS4_4SM904GMMA26MMA_64x128x16_F32F16F16_SSILNSN_5MajorE0ELSP_0ELNSN_7ScaleInE1ELSQ_1EEEEEENS4_6LayoutINS5_IJNSA_ILi2EEESB_SB_EEENS5_IJSB_NSA_ILi0EEESW_EEEEENS5_IJNS4_10UnderscoreESZ_SZ_EEEEENS4_13SM90_TMA_LOADENS4_14ComposedLayoutINS4_7SwizzleILi2ELi4ELi3EEENS4_18smem_ptr_flag_bitsILi16EEENST_INS5_IJNSA_ILi8EEESG_EEENS5_IJSG_SB_EEEEEEEvNS4_8identityES12_S1C_vS1D_EENS_8epilogue10collective6detail29Sm90TmaWarpSpecializedAdapterINS1G_15DefaultEpilogueISI_SJ_SJ_NS1F_6thread17LinearCombinationISI_Li1EffLNS1K_9ScaleType4KindE0ELNS_15FloatRoundStyleE2ESI_EENS1_15EpilogueDefaultEEEEEvvEEEEvNT_6ParamsE,"a",@progbits
	.sectionflags	@""
	.align	4
.nv.constant0._ZN7cutlass13device_kernelINS_4gemm6kernel13GemmUniversalIN4cute5tupleIJiiiiEEENS1_10collective13CollectiveMmaINS1_34MainloopSm90TmaGmmaWarpSpecializedILi7ENS5_IJNS4_1CILi1EEESB_SB_EEENS1_35KernelTmaWarpSpecializedCooperativeEEENS5_IJNSA_ILi128EEESF_NSA_ILi32EEEEEENS_6half_tENS5_IJlSB_lEEESI_SJ_NS4_8TiledMMAINS4_8MMA_AtomIJNS4_4SM904GMMA26MMA_64x128x16_F32F16F16_SSILNSN_5MajorE0ELSP_0ELNSN_7ScaleInE1ELSQ_1EEEEEENS4_6LayoutINS5_IJNSA_ILi2EEESB_SB_EEENS5_IJSB_NSA_ILi0EEESW_EEEEENS5_IJNS4_10UnderscoreESZ_SZ_EEEEENS4_13SM90_TMA_LOADENS4_14ComposedLayoutINS4_7SwizzleILi2ELi4ELi3EEENS4_18smem_ptr_flag_bitsILi16EEENST_INS5_IJNSA_ILi8EEESG_EEENS5_IJSG_SB_EEEEEEEvNS4_8identityES12_S1C_vS1D_EENS_8epilogue10collective6detail29Sm90TmaWarpSpecializedAdapterINS1G_15DefaultEpilogueISI_SJ_SJ_NS1F_6thread17LinearCombinationISI_Li1EffLNS1K_9ScaleType4KindE0ELNS_15FloatRoundStyleE2ESI_EENS1_15EpilogueDefaultEEEEEvvEEEEvNT_6ParamsE:
	.zero		1664


//--------------------- SYMBOLS --------------------------

	.type		.nv.reservedSmem.offset0,@object
	.size		.nv.reservedSmem.offset0,0x4
	.type		__assertfail,@function
